	.target	sm_90a

	.elftype	@"ET_EXEC"


//--------------------- .note.nv.tkinfo           --------------------------
	.section	.note.nv.tkinfo,"",@"SHT_NOTE"
	.sectionflags	@"SHF_NOTE_NV_TKINFO"
	.tkinfo
        /*0018*/ 	.word	0x00000002
        /*0030*/ 	.string	""
        /*0030*/ 	.string	"ptxas"
        /*0030*/ 	.string	"Cuda compilation tools, release 13.0, V13.0.88"
        /*0030*/ 	.string	"Build cuda_13.0.r13.0/compiler.36424714_0"
        /*0030*/ 	.string	"-arch sm_90a -m 64 "



//--------------------- .note.nv.cuinfo           --------------------------
	.section	.note.nv.cuinfo,"",@"SHT_NOTE"
	.sectionflags	@"SHF_NOTE_NV_CUINFO"
        /*0018*/ 	.short	0x0002
        /*001a*/ 	.short	0x005a
        /*001c*/ 	.short	0x0082
	.zero		2


//--------------------- .nv.info                  --------------------------
	.section	.nv.info,"",@"SHT_CUDA_INFO"
	.align	4


	//----- nvinfo : EIATTR_REGCOUNT
	.align		4
        /*0000*/ 	.byte	0x04, 0x2f
        /*0002*/ 	.short	(.L_12 - .L_11)
	.align		4
.L_11:
        /*0004*/ 	.word	index@(_ZN7cutlass13device_kernelINS_4gemm6kernel13GemmUniversalIN4cute5tupleIJiiiiEEENS1_10collective13CollectiveMmaINS1_37MainloopSm90TmaGmmaWarpSpecializedFP8ILi30ENS5_IJNS4_1CILi2EEENSA_ILi1EEESC_EEENS1_35KernelTmaWarpSpecializedCooperativeEEENS5_IJNSA_ILi128EEENSA_ILi112EEENSA_ILi32EEEEEENS_12float_e4m3_tENS5_IJlSC_lEEESK_SL_NS4_8TiledMMAINS4_8MMA_AtomIJNS4_4SM904GMMA30MMA_64x16x32_F32E4M3E4M3_SS_TNILNSP_7ScaleInE1ELSR_1EEEEEENS4_6LayoutISD_NS5_IJSC_NSA_ILi0EEESV_EEEEENS5_IJNS4_10UnderscoreESY_SY_EEEEENS4_13SM90_TMA_LOADENS4_14ComposedLayoutINS4_7SwizzleILi1ELi4ELi3EEENS4_18smem_ptr_flag_bitsILi8EEENSU_INS5_IJNSA_ILi8EEESI_EEENS5_IJSI_SC_EEEEEEEvNS4_8identityENS4_23SM90_TMA_LOAD_MULTICASTES1B_vS1C_EENS_8epilogue10collective6detail29Sm90TmaWarpSpecializedAdapterINS1G_15DefaultEpilogueISK_SL_SL_NS1F_6thread17LinearCombinationISK_Li1EffLNS1K_9ScaleType4KindE0ELNS_15FloatRoundStyleE2ESK_EENS1_15EpilogueDefaultEEEEEvvEEEEvNT_6ParamsE)
        /*0008*/ 	.word	0x000000a8


	//----- nvinfo : EIATTR_FRAME_SIZE
	.align		4
.L_12:
        /*000c*/ 	.byte	0x04, 0x11
        /*000e*/ 	.short	(.L_14 - .L_13)
	.align		4
.L_13:
        /*0010*/ 	.word	index@(_ZN7cutlass13device_kernelINS_4gemm6kernel13GemmUniversalIN4cute5tupleIJiiiiEEENS1_10collective13CollectiveMmaINS1_37MainloopSm90TmaGmmaWarpSpecializedFP8ILi30ENS5_IJNS4_1CILi2EEENSA_ILi1EEESC_EEENS1_35KernelTmaWarpSpecializedCooperativeEEENS5_IJNSA_ILi128EEENSA_ILi112EEENSA_ILi32EEEEEENS_12float_e4m3_tENS5_IJlSC_lEEESK_SL_NS4_8TiledMMAINS4_8MMA_AtomIJNS4_4SM904GMMA30MMA_64x16x32_F32E4M3E4M3_SS_TNILNSP_7ScaleInE1ELSR_1EEEEEENS4_6LayoutISD_NS5_IJSC_NSA_ILi0EEESV_EEEEENS5_IJNS4_10UnderscoreESY_SY_EEEEENS4_13SM90_TMA_LOADENS4_14ComposedLayoutINS4_7SwizzleILi1ELi4ELi3EEENS4_18smem_ptr_flag_bitsILi8EEENSU_INS5_IJNSA_ILi8EEESI_EEENS5_IJSI_SC_EEEEEEEvNS4_8identityENS4_23SM90_TMA_LOAD_MULTICASTES1B_vS1C_EENS_8epilogue10collective6detail29Sm90TmaWarpSpecializedAdapterINS1G_15DefaultEpilogueISK_SL_SL_NS1F_6thread17LinearCombinationISK_Li1EffLNS1K_9ScaleType4KindE0ELNS_15FloatRoundStyleE2ESK_EENS1_15EpilogueDefaultEEEEEvvEEEEvNT_6ParamsE)
        /*0014*/ 	.word	0x00000000


	//----- nvinfo : EIATTR_MIN_STACK_SIZE
	.align		4
.L_14:
        /*0018*/ 	.byte	0x04, 0x12
        /*001a*/ 	.short	(.L_16 - .L_15)
	.align		4
.L_15:
        /*001c*/ 	.word	index@(_ZN7cutlass13device_kernelINS_4gemm6kernel13GemmUniversalIN4cute5tupleIJiiiiEEENS1_10collective13CollectiveMmaINS1_37MainloopSm90TmaGmmaWarpSpecializedFP8ILi30ENS5_IJNS4_1CILi2EEENSA_ILi1EEESC_EEENS1_35KernelTmaWarpSpecializedCooperativeEEENS5_IJNSA_ILi128EEENSA_ILi112EEENSA_ILi32EEEEEENS_12float_e4m3_tENS5_IJlSC_lEEESK_SL_NS4_8TiledMMAINS4_8MMA_AtomIJNS4_4SM904GMMA30MMA_64x16x32_F32E4M3E4M3_SS_TNILNSP_7ScaleInE1ELSR_1EEEEEENS4_6LayoutISD_NS5_IJSC_NSA_ILi0EEESV_EEEEENS5_IJNS4_10UnderscoreESY_SY_EEEEENS4_13SM90_TMA_LOADENS4_14ComposedLayoutINS4_7SwizzleILi1ELi4ELi3EEENS4_18smem_ptr_flag_bitsILi8EEENSU_INS5_IJNSA_ILi8EEESI_EEENS5_IJSI_SC_EEEEEEEvNS4_8identityENS4_23SM90_TMA_LOAD_MULTICASTES1B_vS1C_EENS_8epilogue10collective6detail29Sm90TmaWarpSpecializedAdapterINS1G_15DefaultEpilogueISK_SL_SL_NS1F_6thread17LinearCombinationISK_Li1EffLNS1K_9ScaleType4KindE0ELNS_15FloatRoundStyleE2ESK_EENS1_15EpilogueDefaultEEEEEvvEEEEvNT_6ParamsE)
        /*0020*/ 	.word	0x00000000
.L_16:


//--------------------- .nv.compat                --------------------------
	.section	.nv.compat,"",@"SHT_CUDA_COMPAT_INFO"
	.align	4
        /*0000*/ 	.byte	0x02, 0x09, 0x01, 0x00, 0x02, 0x02, 0x04, 0x00, 0x02, 0x05, 0x05, 0x00, 0x03, 0x07, 0x01, 0x01
        /*0010*/ 	.byte	0x02, 0x03, 0x01, 0x00, 0x02, 0x06, 0x01, 0x00, 0x04, 0x0b, 0x08, 0x00, 0x00, 0x00, 0x00, 0x00
        /*0020*/ 	.byte	0x00, 0x00, 0x00, 0x00


//--------------------- .nv.info._ZN7cutlass13device_kernelINS_4gemm6kernel13GemmUniversalIN4cute5tupleIJiiiiEEENS1_10collective13CollectiveMmaINS1_37MainloopSm90TmaGmmaWarpSpecializedFP8ILi30ENS5_IJNS4_1CILi2EEENSA_ILi1EEESC_EEENS1_35KernelTmaWarpSpecializedCooperativeEEENS5_IJNSA_ILi128EEENSA_ILi112EEENSA_ILi32EEEEEENS_12float_e4m3_tENS5_IJlSC_lEEESK_SL_NS4_8TiledMMAINS4_8MMA_AtomIJNS4_4SM904GMMA30MMA_64x16x32_F32E4M3E4M3_SS_TNILNSP_7ScaleInE1ELSR_1EEEEEENS4_6LayoutISD_NS5_IJSC_NSA_ILi0EEESV_EEEEENS5_IJNS4_10UnderscoreESY_SY_EEEEENS4_13SM90_TMA_LOADENS4_14ComposedLayoutINS4_7SwizzleILi1ELi4ELi3EEENS4_18smem_ptr_flag_bitsILi8EEENSU_INS5_IJNSA_ILi8EEESI_EEENS5_IJSI_SC_EEEEEEEvNS4_8identityENS4_23SM90_TMA_LOAD_MULTICASTES1B_vS1C_EENS_8epilogue10collective6detail29Sm90TmaWarpSpecializedAdapterINS1G_15DefaultEpilogueISK_SL_SL_NS1F_6thread17LinearCombinationISK_Li1EffLNS1K_9ScaleType4KindE0ELNS_15FloatRoundStyleE2ESK_EENS1_15EpilogueDefaultEEEEEvvEEEEvNT_6ParamsE --------------------------
	.section	.nv.info._ZN7cutlass13device_kernelINS_4gemm6kernel13GemmUniversalIN4cute5tupleIJiiiiEEENS1_10collective13CollectiveMmaINS1_37MainloopSm90TmaGmmaWarpSpecializedFP8ILi30ENS5_IJNS4_1CILi2EEENSA_ILi1EEESC_EEENS1_35KernelTmaWarpSpecializedCooperativeEEENS5_IJNSA_ILi128EEENSA_ILi112EEENSA_ILi32EEEEEENS_12float_e4m3_tENS5_IJlSC_lEEESK_SL_NS4_8TiledMMAINS4_8MMA_AtomIJNS4_4SM904GMMA30MMA_64x16x32_F32E4M3E4M3_SS_TNILNSP_7ScaleInE1ELSR_1EEEEEENS4_6LayoutISD_NS5_IJSC_NSA_ILi0EEESV_EEEEENS5_IJNS4_10UnderscoreESY_SY_EEEEENS4_13SM90_TMA_LOADENS4_14ComposedLayoutINS4_7SwizzleILi1ELi4ELi3EEENS4_18smem_ptr_flag_bitsILi8EEENSU_INS5_IJNSA_ILi8EEESI_EEENS5_IJSI_SC_EEEEEEEvNS4_8identityENS4_23SM90_TMA_LOAD_MULTICASTES1B_vS1C_EENS_8epilogue10collective6detail29Sm90TmaWarpSpecializedAdapterINS1G_15DefaultEpilogueISK_SL_SL_NS1F_6thread17LinearCombinationISK_Li1EffLNS1K_9ScaleType4KindE0ELNS_15FloatRoundStyleE2ESK_EENS1_15EpilogueDefaultEEEEEvvEEEEvNT_6ParamsE,"",@"SHT_CUDA_INFO"
	.sectionflags	@""
	.align	4


	//----- nvinfo : EIATTR_CUDA_API_VERSION
	.align		4
        /*0000*/ 	.byte	0x04, 0x37
        /*0002*/ 	.short	(.L_18 - .L_17)
.L_17:
        /*0004*/ 	.word	0x00000082


	//----- nvinfo : EIATTR_KPARAM_INFO
	.align		4
.L_18:
        /*0008*/ 	.byte	0x04, 0x17
        /*000a*/ 	.short	(.L_20 - .L_19)
.L_19:
        /*000c*/ 	.word	0x00000000
        /*0010*/ 	.short	0x0000
        /*0012*/ 	.short	0x0070
        /*0014*/ 	.byte	0x00, 0xf0, 0x01, 0x10


	//----- nvinfo : EIATTR_SPARSE_MMA_MASK
	.align		4
.L_20:
        /*0018*/ 	.byte	0x03, 0x50
        /*001a*/ 	.short	0x0000


	//----- nvinfo : EIATTR_MAXREG_COUNT
	.align		4
        /*001c*/ 	.byte	0x03, 0x1b
        /*001e*/ 	.short	0x00a8


	//----- nvinfo : EIATTR_NUM_BARRIERS
	.align		4
        /*0020*/ 	.byte	0x02, 0x4c
        /*0022*/ 	.byte	0x01
	.zero		1


	//----- nvinfo : EIATTR_MERCURY_ISA_VERSION
	.align		4
        /*0024*/ 	.byte	0x03, 0x5f
        /*0026*/ 	.short	0x0101


	//----- nvinfo : EIATTR_INT_WARP_WIDE_INSTR_OFFSETS
	.align		4
        /*0028*/ 	.byte	0x04, 0x31
        /*002a*/ 	.short	(.L_22 - .L_21)


	//   ....[0]....
.L_21:
        /*002c*/ 	.word	0x00000810


	//   ....[1]....
        /*0030*/ 	.word	0x00000840


	//   ....[2]....
        /*0034*/ 	.word	0x000009c0


	//----- nvinfo : EIATTR_COOP_GROUP_MASK_REGIDS
	.align		4
.L_22:
        /*0038*/ 	.byte	0x04, 0x29
        /*003a*/ 	.short	(.L_24 - .L_23)


	//   ....[0]....
.L_23:
        /*003c*/ 	.word	0xffffffff


	//   ....[1]....
        /*0040*/ 	.word	0xffffffff


	//   ....[2]....
        /*0044*/ 	.word	0xffffffff


	//   ....[3]....
        /*0048*/ 	.word	0xffffffff


	//   ....[4]....
        /*004c*/ 	.word	0xffffffff


	//   ....[5]....
        /*0050*/ 	.word	0xffffffff


	//----- nvinfo : EIATTR_COOP_GROUP_INSTR_OFFSETS
	.align		4
.L_24:
        /*0054*/ 	.byte	0x04, 0x28
        /*0056*/ 	.short	(.L_26 - .L_25)


	//   ....[0]....
.L_25:
        /*0058*/ 	.word	0x00000060


	//   ....[1]....
        /*005c*/ 	.word	0x00000070


	//   ....[2]....
        /*0060*/ 	.word	0x00000130


	//   ....[3]....
        /*0064*/ 	.word	0x00000640


	//   ....[4]....
        /*0068*/ 	.word	0x00000b60


	//   ....[5]....
        /*006c*/ 	.word	0x000015e0


	//----- nvinfo : EIATTR_REG_RECONFIG
	.align		4
.L_26:
        /*0070*/ 	.byte	0x01, 0x54
	.zero		2


	//----- nvinfo : EIATTR_MBARRIER_INSTR_OFFSETS
	.align		4
        /*0074*/ 	.byte	0x04, 0x39
        /*0076*/ 	.short	(.L_28 - .L_27)


	//   ....[0]....
.L_27:
        /*0078*/ 	.word	0x00000250
        /*007c*/ 	.word	0x000000ff
        /*0080*/ 	.word	0x00000000
        /*0084*/ 	.short	0x0100
        /*0086*/ 	.byte	0x08
	.zero		1


	//   ....[1]....
        /*0088*/ 	.word	0x00000260
        /*008c*/ 	.word	0x000000ff
        /*0090*/ 	.word	0x000000f0
        /*0094*/ 	.short	0x0100
        /*0096*/ 	.byte	0x08
	.zero		1


	//   ....[2]....
        /*0098*/ 	.word	0x00000270
        /*009c*/ 	.word	0x000000ff
        /*00a0*/ 	.word	0x00000008
        /*00a4*/ 	.short	0x0100
        /*00a6*/ 	.byte	0x08
	.zero		1


	//   ....[3]....
        /*00a8*/ 	.word	0x00000280
        /*00ac*/ 	.word	0x000000ff
        /*00b0*/ 	.word	0x000000f8
        /*00b4*/ 	.short	0x0100
        /*00b6*/ 	.byte	0x08
	.zero		1


	//   ....[4]....
        /*00b8*/ 	.word	0x00000290
        /*00bc*/ 	.word	0x000000ff
        /*00c0*/ 	.word	0x00000010
        /*00c4*/ 	.short	0x0100
        /*00c6*/ 	.byte	0x08
	.zero		1


	//   ....[5]....
        /*00c8*/ 	.word	0x000002a0
        /*00cc*/ 	.word	0x000000ff
        /*00d0*/ 	.word	0x00000100
        /*00d4*/ 	.short	0x0100
        /*00d6*/ 	.byte	0x08
	.zero		1


	//   ....[6]....
        /*00d8*/ 	.word	0x000002b0
        /*00dc*/ 	.word	0x000000ff
        /*00e0*/ 	.word	0x00000018
        /*00e4*/ 	.short	0x0100
        /*00e6*/ 	.byte	0x08
	.zero		1


	//   ....[7]....
        /*00e8*/ 	.word	0x000002c0
        /*00ec*/ 	.word	0x000000ff
        /*00f0*/ 	.word	0x00000108
        /*00f4*/ 	.short	0x0100
        /*00f6*/ 	.byte	0x08
	.zero		1


	//   ....[8]....
        /*00f8*/ 	.word	0x000002d0
        /*00fc*/ 	.word	0x000000ff
        /*0100*/ 	.word	0x00000020
        /*0104*/ 	.short	0x0100
        /*0106*/ 	.byte	0x08
	.zero		1


	//   ....[9]....
        /*0108*/ 	.word	0x000002e0
        /*010c*/ 	.word	0x000000ff
        /*0110*/ 	.word	0x00000110
        /*0114*/ 	.short	0x0100
        /*0116*/ 	.byte	0x08
	.zero		1


	//   ....[10]....
        /*0118*/ 	.word	0x000002f0
        /*011c*/ 	.word	0x000000ff
        /*0120*/ 	.word	0x00000028
        /*0124*/ 	.short	0x0100
        /*0126*/ 	.byte	0x08
	.zero		1


	//   ....[11]....
        /*0128*/ 	.word	0x00000300
        /*012c*/ 	.word	0x000000ff
        /*0130*/ 	.word	0x00000118
        /*0134*/ 	.short	0x0100
        /*0136*/ 	.byte	0x08
	.zero		1


	//   ....[12]....
        /*0138*/ 	.word	0x00000310
        /*013c*/ 	.word	0x000000ff
        /*0140*/ 	.word	0x00000030
        /*0144*/ 	.short	0x0100
        /*0146*/ 	.byte	0x08
	.zero		1


	//   ....[13]....
        /*0148*/ 	.word	0x00000320
        /*014c*/ 	.word	0x000000ff
        /*0150*/ 	.word	0x00000120
        /*0154*/ 	.short	0x0100
        /*0156*/ 	.byte	0x08
	.zero		1


	//   ....[14]....
        /*0158*/ 	.word	0x00000330
        /*015c*/ 	.word	0x000000ff
        /*0160*/ 	.word	0x00000038
        /*0164*/ 	.short	0x0100
        /*0166*/ 	.byte	0x08
	.zero		1


	//   ....[15]....
        /*0168*/ 	.word	0x00000340
        /*016c*/ 	.word	0x000000ff
        /*0170*/ 	.word	0x00000128
        /*0174*/ 	.short	0x0100
        /*0176*/ 	.byte	0x08
	.zero		1


	//   ....[16]....
        /*0178*/ 	.word	0x00000350
        /*017c*/ 	.word	0x000000ff
        /*0180*/ 	.word	0x00000040
        /*0184*/ 	.short	0x0100
        /*0186*/ 	.byte	0x08
	.zero		1


	//   ....[17]....
        /*0188*/ 	.word	0x00000360
        /*018c*/ 	.word	0x000000ff
        /*0190*/ 	.word	0x00000130
        /*0194*/ 	.short	0x0100
        /*0196*/ 	.byte	0x08
	.zero		1


	//   ....[18]....
        /*0198*/ 	.word	0x00000370
        /*019c*/ 	.word	0x000000ff
        /*01a0*/ 	.word	0x00000048
        /*01a4*/ 	.short	0x0100
        /*01a6*/ 	.byte	0x08
	.zero		1


	//   ....[19]....
        /*01a8*/ 	.word	0x00000380
        /*01ac*/ 	.word	0x000000ff
        /*01b0*/ 	.word	0x00000138
        /*01b4*/ 	.short	0x0100
        /*01b6*/ 	.byte	0x08
	.zero		1


	//   ....[20]....
        /*01b8*/ 	.word	0x00000390
        /*01bc*/ 	.word	0x000000ff
        /*01c0*/ 	.word	0x00000050
        /*01c4*/ 	.short	0x0100
        /*01c6*/ 	.byte	0x08
	.zero		1


	//   ....[21]....
        /*01c8*/ 	.word	0x000003a0
        /*01cc*/ 	.word	0x000000ff
        /*01d0*/ 	.word	0x00000140
        /*01d4*/ 	.short	0x0100
        /*01d6*/ 	.byte	0x08
	.zero		1


	//   ....[22]....
        /*01d8*/ 	.word	0x000003b0
        /*01dc*/ 	.word	0x000000ff
        /*01e0*/ 	.word	0x00000058
        /*01e4*/ 	.short	0x0100
        /*01e6*/ 	.byte	0x08
	.zero		1


	//   ....[23]....
        /*01e8*/ 	.word	0x000003c0
        /*01ec*/ 	.word	0x000000ff
        /*01f0*/ 	.word	0x00000148
        /*01f4*/ 	.short	0x0100
        /*01f6*/ 	.byte	0x08
	.zero		1


	//   ....[24]....
        /*01f8*/ 	.word	0x000003d0
        /*01fc*/ 	.word	0x000000ff
        /*0200*/ 	.word	0x00000060
        /*0204*/ 	.short	0x0100
        /*0206*/ 	.byte	0x08
	.zero		1


	//   ....[25]....
        /*0208*/ 	.word	0x000003e0
        /*020c*/ 	.word	0x000000ff
        /*0210*/ 	.word	0x00000150
        /*0214*/ 	.short	0x0100
        /*0216*/ 	.byte	0x08
	.zero		1


	//   ....[26]....
        /*0218*/ 	.word	0x000003f0
        /*021c*/ 	.word	0x000000ff
        /*0220*/ 	.word	0x00000068
        /*0224*/ 	.short	0x0100
        /*0226*/ 	.byte	0x08
	.zero		1


	//   ....[27]....
        /*0228*/ 	.word	0x00000400
        /*022c*/ 	.word	0x000000ff
        /*0230*/ 	.word	0x00000158
        /*0234*/ 	.short	0x0100
        /*0236*/ 	.byte	0x08
	.zero		1


	//   ....[28]....
        /*0238*/ 	.word	0x00000410
        /*023c*/ 	.word	0x000000ff
        /*0240*/ 	.word	0x00000070
        /*0244*/ 	.short	0x0100
        /*0246*/ 	.byte	0x08
	.zero		1


	//   ....[29]....
        /*0248*/ 	.word	0x00000420
        /*024c*/ 	.word	0x000000ff
        /*0250*/ 	.word	0x00000160
        /*0254*/ 	.short	0x0100
        /*0256*/ 	.byte	0x08
	.zero		1


	//   ....[30]....
        /*0258*/ 	.word	0x00000430
        /*025c*/ 	.word	0x000000ff
        /*0260*/ 	.word	0x00000078
        /*0264*/ 	.short	0x0100
        /*0266*/ 	.byte	0x08
	.zero		1


	//   ....[31]....
        /*0268*/ 	.word	0x00000440
        /*026c*/ 	.word	0x000000ff
        /*0270*/ 	.word	0x00000168
        /*0274*/ 	.short	0x0100
        /*0276*/ 	.byte	0x08
	.zero		1


	//   ....[32]....
        /*0278*/ 	.word	0x00000450
        /*027c*/ 	.word	0x000000ff
        /*0280*/ 	.word	0x00000080
        /*0284*/ 	.short	0x0100
        /*0286*/ 	.byte	0x08
	.zero		1


	//   ....[33]....
        /*0288*/ 	.word	0x00000460
        /*028c*/ 	.word	0x000000ff
        /*0290*/ 	.word	0x00000170
        /*0294*/ 	.short	0x0100
        /*0296*/ 	.byte	0x08
	.zero		1


	//   ....[34]....
        /*0298*/ 	.word	0x00000470
        /*029c*/ 	.word	0x000000ff
        /*02a0*/ 	.word	0x00000088
        /*02a4*/ 	.short	0x0100
        /*02a6*/ 	.byte	0x08
	.zero		1


	//   ....[35]....
        /*02a8*/ 	.word	0x00000480
        /*02ac*/ 	.word	0x000000ff
        /*02b0*/ 	.word	0x00000178
        /*02b4*/ 	.short	0x0100
        /*02b6*/ 	.byte	0x08
	.zero		1


	//   ....[36]....
        /*02b8*/ 	.word	0x00000490
        /*02bc*/ 	.word	0x000000ff
        /*02c0*/ 	.word	0x00000090
        /*02c4*/ 	.short	0x0100
        /*02c6*/ 	.byte	0x08
	.zero		1


	//   ....[37]....
        /*02c8*/ 	.word	0x000004a0
        /*02cc*/ 	.word	0x000000ff
        /*02d0*/ 	.word	0x00000180
        /*02d4*/ 	.short	0x0100
        /*02d6*/ 	.byte	0x08
	.zero		1


	//   ....[38]....
        /*02d8*/ 	.word	0x000004b0
        /*02dc*/ 	.word	0x000000ff
        /*02e0*/ 	.word	0x00000098
        /*02e4*/ 	.short	0x0100
        /*02e6*/ 	.byte	0x08
	.zero		1


	//   ....[39]....
        /*02e8*/ 	.word	0x000004c0
        /*02ec*/ 	.word	0x000000ff
        /*02f0*/ 	.word	0x00000188
        /*02f4*/ 	.short	0x0100
        /*02f6*/ 	.byte	0x08
	.zero		1


	//   ....[40]....
        /*02f8*/ 	.word	0x000004d0
        /*02fc*/ 	.word	0x000000ff
        /*0300*/ 	.word	0x000000a0
        /*0304*/ 	.short	0x0100
        /*0306*/ 	.byte	0x08
	.zero		1


	//   ....[41]....
        /*0308*/ 	.word	0x000004e0
        /*030c*/ 	.word	0x000000ff
        /*0310*/ 	.word	0x00000190
        /*0314*/ 	.short	0x0100
        /*0316*/ 	.byte	0x08
	.zero		1


	//   ....[42]....
        /*0318*/ 	.word	0x000004f0
        /*031c*/ 	.word	0x000000ff
        /*0320*/ 	.word	0x000000a8
        /*0324*/ 	.short	0x0100
        /*0326*/ 	.byte	0x08
	.zero		1


	//   ....[43]....
        /*0328*/ 	.word	0x00000500
        /*032c*/ 	.word	0x000000ff
        /*0330*/ 	.word	0x00000198
        /*0334*/ 	.short	0x0100
        /*0336*/ 	.byte	0x08
	.zero		1


	//   ....[44]....
        /*0338*/ 	.word	0x00000510
        /*033c*/ 	.word	0x000000ff
        /*0340*/ 	.word	0x000000b0
        /*0344*/ 	.short	0x0100
        /*0346*/ 	.byte	0x08
	.zero		1


	//   ....[45]....
        /*0348*/ 	.word	0x00000520
        /*034c*/ 	.word	0x000000ff
        /*0350*/ 	.word	0x000001a0
        /*0354*/ 	.short	0x0100
        /*0356*/ 	.byte	0x08
	.zero		1


	//   ....[46]....
        /*0358*/ 	.word	0x00000530
        /*035c*/ 	.word	0x000000ff
        /*0360*/ 	.word	0x000000b8
        /*0364*/ 	.short	0x0100
        /*0366*/ 	.byte	0x08
	.zero		1


	//   ....[47]....
        /*0368*/ 	.word	0x00000540
        /*036c*/ 	.word	0x000000ff
        /*0370*/ 	.word	0x000001a8
        /*0374*/ 	.short	0x0100
        /*0376*/ 	.byte	0x08
	.zero		1


	//   ....[48]....
        /*0378*/ 	.word	0x00000550
        /*037c*/ 	.word	0x000000ff
        /*0380*/ 	.word	0x000000c0
        /*0384*/ 	.short	0x0100
        /*0386*/ 	.byte	0x08
	.zero		1


	//   ....[49]....
        /*0388*/ 	.word	0x00000560
        /*038c*/ 	.word	0x000000ff
        /*0390*/ 	.word	0x000001b0
        /*0394*/ 	.short	0x0100
        /*0396*/ 	.byte	0x08
	.zero		1


	//   ....[50]....
        /*0398*/ 	.word	0x00000570
        /*039c*/ 	.word	0x000000ff
        /*03a0*/ 	.word	0x000000c8
        /*03a4*/ 	.short	0x0100
        /*03a6*/ 	.byte	0x08
	.zero		1


	//   ....[51]....
        /*03a8*/ 	.word	0x00000580
        /*03ac*/ 	.word	0x000000ff
        /*03b0*/ 	.word	0x000001b8
        /*03b4*/ 	.short	0x0100
        /*03b6*/ 	.byte	0x08
	.zero		1


	//   ....[52]....
        /*03b8*/ 	.word	0x00000590
        /*03bc*/ 	.word	0x000000ff
        /*03c0*/ 	.word	0x000000d0
        /*03c4*/ 	.short	0x0100
        /*03c6*/ 	.byte	0x08
	.zero		1


	//   ....[53]....
        /*03c8*/ 	.word	0x000005a0
        /*03cc*/ 	.word	0x000000ff
        /*03d0*/ 	.word	0x000001c0
        /*03d4*/ 	.short	0x0100
        /*03d6*/ 	.byte	0x08
	.zero		1


	//   ....[54]....
        /*03d8*/ 	.word	0x000005b0
        /*03dc*/ 	.word	0x000000ff
        /*03e0*/ 	.word	0x000000d8
        /*03e4*/ 	.short	0x0100
        /*03e6*/ 	.byte	0x08
	.zero		1


	//   ....[55]....
        /*03e8*/ 	.word	0x000005c0
        /*03ec*/ 	.word	0x000000ff
        /*03f0*/ 	.word	0x000001c8
        /*03f4*/ 	.short	0x0100
        /*03f6*/ 	.byte	0x08
	.zero		1


	//   ....[56]....
        /*03f8*/ 	.word	0x000005d0
        /*03fc*/ 	.word	0x000000ff
        /*0400*/ 	.word	0x000000e0
        /*0404*/ 	.short	0x0100
        /*0406*/ 	.byte	0x08
	.zero		1


	//   ....[57]....
        /*0408*/ 	.word	0x000005e0
        /*040c*/ 	.word	0x000000ff
        /*0410*/ 	.word	0x000001d0
        /*0414*/ 	.short	0x0100
        /*0416*/ 	.byte	0x08
	.zero		1


	//   ....[58]....
        /*0418*/ 	.word	0x000005f0
        /*041c*/ 	.word	0x000000ff
        /*0420*/ 	.word	0x000000e8
        /*0424*/ 	.short	0x0100
        /*0426*/ 	.byte	0x08
	.zero		1


	//   ....[59]....
        /*0428*/ 	.word	0x00000600
        /*042c*/ 	.word	0x000000ff
        /*0430*/ 	.word	0x000001d8
        /*0434*/ 	.short	0x0100
        /*0436*/ 	.byte	0x08
	.zero		1


	//   ....[60]....
        /*0438*/ 	.word	0x00000a50
        /*043c*/ 	.word	0x000000ff
        /*0440*/ 	.word	0x000001f0
        /*0444*/ 	.short	0x0100
        /*0446*/ 	.byte	0x06
	.zero		1


	//   ....[61]....
        /*0448*/ 	.word	0x00000af0
        /*044c*/ 	.word	0x000000ff
        /*0450*/ 	.word	0x000001f8
        /*0454*/ 	.short	0x0100
        /*0456*/ 	.byte	0x06
	.zero		1


	//   ....[62]....
        /*0458*/ 	.word	0x00001a80
        /*045c*/ 	.word	0x000000ff
        /*0460*/ 	.word	0x00000000
        /*0464*/ 	.short	0x010a
        /*0466*/ 	.byte	0x07
	.zero		1


	//   ....[63]....
        /*0468*/ 	.word	0x00001ae0
        /*046c*/ 	.word	0x000000ff
        /*0470*/ 	.word	0x00000000
        /*0474*/ 	.short	0x010a
        /*0476*/ 	.byte	0x07
	.zero		1


	//   ....[64]....
        /*0478*/ 	.word	0x00002470
        /*047c*/ 	.word	0x000000ff
        /*0480*/ 	.word	0x00000000
        /*0484*/ 	.short	0x010a
        /*0486*/ 	.byte	0x0c
	.zero		1


	//   ....[65]....
        /*0488*/ 	.word	0x000024b0
        /*048c*/ 	.word	0x000000ff
        /*0490*/ 	.word	0x00000000
        /*0494*/ 	.short	0x010a
        /*0496*/ 	.byte	0x0c
	.zero		1


	//   ....[66]....
        /*0498*/ 	.word	0x00002bc0
        /*049c*/ 	.word	0x0000007e
        /*04a0*/ 	.word	0x00000000
        /*04a4*/ 	.short	0x0101
        /*04a6*/ 	.byte	0x3f
	.zero		1


	//   ....[67]....
        /*04a8*/ 	.word	0x000031e0
        /*04ac*/ 	.word	0x0000000c
        /*04b0*/ 	.word	0x00000000
        /*04b4*/ 	.short	0x0101
        /*04b6*/ 	.byte	0x3f
	.zero		1


	//   ....[68]....
        /*04b8*/ 	.word	0x00008580
        /*04bc*/ 	.word	0x00000014
        /*04c0*/ 	.word	0x000000f0
        /*04c4*/ 	.short	0x010a
        /*04c6*/ 	.byte	0x3f
	.zero		1


	//   ....[69]....
        /*04c8*/ 	.word	0x00008900
        /*04cc*/ 	.word	0x00000008
        /*04d0*/ 	.word	0x000001f8
        /*04d4*/ 	.short	0x0101
        /*04d6*/ 	.byte	0x3f
	.zero		1


	//   ....[70]....
        /*04d8*/ 	.word	0x00009020
        /*04dc*/ 	.word	0x00000006
        /*04e0*/ 	.word	0x00000000
        /*04e4*/ 	.short	0x010a
        /*04e6*/ 	.byte	0x3f
	.zero		1


	//   ....[71]....
        /*04e8*/ 	.word	0x000090a0
        /*04ec*/ 	.word	0x00000007
        /*04f0*/ 	.word	0x00000000
        /*04f4*/ 	.short	0x010a
        /*04f6*/ 	.byte	0x3f
	.zero		1


	//   ....[72]....
        /*04f8*/ 	.word	0x00009130
        /*04fc*/ 	.word	0x00000006
        /*0500*/ 	.word	0x00000000
        /*0504*/ 	.short	0x010a
        /*0506*/ 	.byte	0x3f
	.zero		1


	//   ....[73]....
        /*0508*/ 	.word	0x000091c0
        /*050c*/ 	.word	0x00000009
        /*0510*/ 	.word	0x00000000
        /*0514*/ 	.short	0x010a
        /*0516*/ 	.byte	0x3f
	.zero		1


	//   ....[74]....
        /*0518*/ 	.word	0x00009250
        /*051c*/ 	.word	0x00000006
        /*0520*/ 	.word	0x00000000
        /*0524*/ 	.short	0x010a
        /*0526*/ 	.byte	0x3f
	.zero		1


	//   ....[75]....
        /*0528*/ 	.word	0x000092e0
        /*052c*/ 	.word	0x00000009
        /*0530*/ 	.word	0x00000000
        /*0534*/ 	.short	0x010a
        /*0536*/ 	.byte	0x3f
	.zero		1


	//   ....[76]....
        /*0538*/ 	.word	0x00009370
        /*053c*/ 	.word	0x00000006
        /*0540*/ 	.word	0x00000000
        /*0544*/ 	.short	0x010a
        /*0546*/ 	.byte	0x3f
	.zero		1


	//   ....[77]....
        /*0548*/ 	.word	0x00009400
        /*054c*/ 	.word	0x00000009
        /*0550*/ 	.word	0x00000000
        /*0554*/ 	.short	0x010a
        /*0556*/ 	.byte	0x3f
	.zero		1


	//   ....[78]....
        /*0558*/ 	.word	0x00009490
        /*055c*/ 	.word	0x00000006
        /*0560*/ 	.word	0x00000000
        /*0564*/ 	.short	0x010a
        /*0566*/ 	.byte	0x3f
	.zero		1


	//   ....[79]....
        /*0568*/ 	.word	0x00009520
        /*056c*/ 	.word	0x00000009
        /*0570*/ 	.word	0x00000000
        /*0574*/ 	.short	0x010a
        /*0576*/ 	.byte	0x3f
	.zero		1


	//   ....[80]....
        /*0578*/ 	.word	0x000095b0
        /*057c*/ 	.word	0x00000006
        /*0580*/ 	.word	0x00000000
        /*0584*/ 	.short	0x010a
        /*0586*/ 	.byte	0x3f
	.zero		1


	//   ....[81]....
        /*0588*/ 	.word	0x00009640
        /*058c*/ 	.word	0x00000009
        /*0590*/ 	.word	0x00000000
        /*0594*/ 	.short	0x010a
        /*0596*/ 	.byte	0x3f
	.zero		1


	//   ....[82]....
        /*0598*/ 	.word	0x000096d0
        /*059c*/ 	.word	0x00000006
        /*05a0*/ 	.word	0x00000000
        /*05a4*/ 	.short	0x010a
        /*05a6*/ 	.byte	0x3f
	.zero		1


	//   ....[83]....
        /*05a8*/ 	.word	0x00009760
        /*05ac*/ 	.word	0x00000009
        /*05b0*/ 	.word	0x00000000
        /*05b4*/ 	.short	0x010a
        /*05b6*/ 	.byte	0x3f
	.zero		1


	//   ....[84]....
        /*05b8*/ 	.word	0x000097f0
        /*05bc*/ 	.word	0x00000006
        /*05c0*/ 	.word	0x00000000
        /*05c4*/ 	.short	0x010a
        /*05c6*/ 	.byte	0x3f
	.zero		1


	//   ....[85]....
        /*05c8*/ 	.word	0x00009880
        /*05cc*/ 	.word	0x00000009
        /*05d0*/ 	.word	0x00000000
        /*05d4*/ 	.short	0x010a
        /*05d6*/ 	.byte	0x3f
	.zero		1


	//   ....[86]....
        /*05d8*/ 	.word	0x00009910
        /*05dc*/ 	.word	0x00000006
        /*05e0*/ 	.word	0x00000000
        /*05e4*/ 	.short	0x010a
        /*05e6*/ 	.byte	0x3f
	.zero		1


	//   ....[87]....
        /*05e8*/ 	.word	0x000099a0
        /*05ec*/ 	.word	0x00000009
        /*05f0*/ 	.word	0x00000000
        /*05f4*/ 	.short	0x010a
        /*05f6*/ 	.byte	0x3f
	.zero		1


	//   ....[88]....
        /*05f8*/ 	.word	0x00009a30
        /*05fc*/ 	.word	0x00000006
        /*0600*/ 	.word	0x00000000
        /*0604*/ 	.short	0x010a
        /*0606*/ 	.byte	0x3f
	.zero		1


	//   ....[89]....
        /*0608*/ 	.word	0x00009ac0
        /*060c*/ 	.word	0x00000009
        /*0610*/ 	.word	0x00000000
        /*0614*/ 	.short	0x010a
        /*0616*/ 	.byte	0x3f
	.zero		1


	//   ....[90]....
        /*0618*/ 	.word	0x00009b50
        /*061c*/ 	.word	0x00000006
        /*0620*/ 	.word	0x00000000
        /*0624*/ 	.short	0x010a
        /*0626*/ 	.byte	0x3f
	.zero		1


	//   ....[91]....
        /*0628*/ 	.word	0x00009be0
        /*062c*/ 	.word	0x00000009
        /*0630*/ 	.word	0x00000000
        /*0634*/ 	.short	0x010a
        /*0636*/ 	.byte	0x3f
	.zero		1


	//   ....[92]....
        /*0638*/ 	.word	0x00009c70
        /*063c*/ 	.word	0x00000006
        /*0640*/ 	.word	0x00000000
        /*0644*/ 	.short	0x010a
        /*0646*/ 	.byte	0x3f
	.zero		1


	//   ....[93]....
        /*0648*/ 	.word	0x00009d00
        /*064c*/ 	.word	0x00000009
        /*0650*/ 	.word	0x00000000
        /*0654*/ 	.short	0x010a
        /*0656*/ 	.byte	0x3f
	.zero		1


	//   ....[94]....
        /*0658*/ 	.word	0x00009d90
        /*065c*/ 	.word	0x00000006
        /*0660*/ 	.word	0x00000000
        /*0664*/ 	.short	0x010a
        /*0666*/ 	.byte	0x3f
	.zero		1


	//   ....[95]....
        /*0668*/ 	.word	0x00009e20
        /*066c*/ 	.word	0x00000009
        /*0670*/ 	.word	0x00000000
        /*0674*/ 	.short	0x010a
        /*0676*/ 	.byte	0x3f
	.zero		1


	//   ....[96]....
        /*0678*/ 	.word	0x00009eb0
        /*067c*/ 	.word	0x00000006
        /*0680*/ 	.word	0x00000000
        /*0684*/ 	.short	0x010a
        /*0686*/ 	.byte	0x3f
	.zero		1


	//   ....[97]....
        /*0688*/ 	.word	0x00009f40
        /*068c*/ 	.word	0x00000009
        /*0690*/ 	.word	0x00000000
        /*0694*/ 	.short	0x010a
        /*0696*/ 	.byte	0x3f
	.zero		1


	//   ....[98]....
        /*0698*/ 	.word	0x00009fd0
        /*069c*/ 	.word	0x00000006
        /*06a0*/ 	.word	0x00000000
        /*06a4*/ 	.short	0x010a
        /*06a6*/ 	.byte	0x3f
	.zero		1


	//   ....[99]....
        /*06a8*/ 	.word	0x0000a060
        /*06ac*/ 	.word	0x00000003
        /*06b0*/ 	.word	0x00000000
        /*06b4*/ 	.short	0x010a
        /*06b6*/ 	.byte	0x3f
	.zero		1


	//   ....[100]....
        /*06b8*/ 	.word	0x0000a0d0
        /*06bc*/ 	.word	0x0000000d
        /*06c0*/ 	.word	0x00000000
        /*06c4*/ 	.short	0x010a
        /*06c6*/ 	.byte	0x3f
	.zero		1


	//   ....[101]....
        /*06c8*/ 	.word	0x0000a130
        /*06cc*/ 	.word	0x00000081
        /*06d0*/ 	.word	0x00000000
        /*06d4*/ 	.short	0x010a
        /*06d6*/ 	.byte	0x3f
	.zero		1


	//   ....[102]....
        /*06d8*/ 	.word	0x0000a200
        /*06dc*/ 	.word	0x00000014
        /*06e0*/ 	.word	0x000000f0
        /*06e4*/ 	.short	0x010a
        /*06e6*/ 	.byte	0x3f
	.zero		1


	//   ....[103]....
        /*06e8*/ 	.word	0x0000a2d0
        /*06ec*/ 	.word	0x00000006
        /*06f0*/ 	.word	0x00000000
        /*06f4*/ 	.short	0x010a
        /*06f6*/ 	.byte	0x3f
	.zero		1


	//   ....[104]....
        /*06f8*/ 	.word	0x0000a320
        /*06fc*/ 	.word	0x00000007
        /*0700*/ 	.word	0x00000000
        /*0704*/ 	.short	0x010a
        /*0706*/ 	.byte	0x3f
	.zero		1


	//   ....[105]....
        /*0708*/ 	.word	0x0000a370
        /*070c*/ 	.word	0x00000006
        /*0710*/ 	.word	0x00000000
        /*0714*/ 	.short	0x010a
        /*0716*/ 	.byte	0x3f
	.zero		1


	//   ....[106]....
        /*0718*/ 	.word	0x0000a3c0
        /*071c*/ 	.word	0x00000009
        /*0720*/ 	.word	0x00000000
        /*0724*/ 	.short	0x010a
        /*0726*/ 	.byte	0x3f
	.zero		1


	//   ....[107]....
        /*0728*/ 	.word	0x0000a410
        /*072c*/ 	.word	0x00000006
        /*0730*/ 	.word	0x00000000
        /*0734*/ 	.short	0x010a
        /*0736*/ 	.byte	0x3f
	.zero		1


	//   ....[108]....
        /*0738*/ 	.word	0x0000a460
        /*073c*/ 	.word	0x00000009
        /*0740*/ 	.word	0x00000000
        /*0744*/ 	.short	0x010a
        /*0746*/ 	.byte	0x3f
	.zero		1


	//   ....[109]....
        /*0748*/ 	.word	0x0000a4b0
        /*074c*/ 	.word	0x00000006
        /*0750*/ 	.word	0x00000000
        /*0754*/ 	.short	0x010a
        /*0756*/ 	.byte	0x3f
	.zero		1


	//   ....[110]....
        /*0758*/ 	.word	0x0000a500
        /*075c*/ 	.word	0x00000009
        /*0760*/ 	.word	0x00000000
        /*0764*/ 	.short	0x010a
        /*0766*/ 	.byte	0x3f
	.zero		1


	//   ....[111]....
        /*0768*/ 	.word	0x0000a550
        /*076c*/ 	.word	0x00000006
        /*0770*/ 	.word	0x00000000
        /*0774*/ 	.short	0x010a
        /*0776*/ 	.byte	0x3f
	.zero		1


	//   ....[112]....
        /*0778*/ 	.word	0x0000a5a0
        /*077c*/ 	.word	0x00000009
        /*0780*/ 	.word	0x00000000
        /*0784*/ 	.short	0x010a
        /*0786*/ 	.byte	0x3f
	.zero		1


	//   ....[113]....
        /*0788*/ 	.word	0x0000a5f0
        /*078c*/ 	.word	0x00000006
        /*0790*/ 	.word	0x00000000
        /*0794*/ 	.short	0x010a
        /*0796*/ 	.byte	0x3f
	.zero		1


	//   ....[114]....
        /*0798*/ 	.word	0x0000a640
        /*079c*/ 	.word	0x00000009
        /*07a0*/ 	.word	0x00000000
        /*07a4*/ 	.short	0x010a
        /*07a6*/ 	.byte	0x3f
	.zero		1


	//   ....[115]....
        /*07a8*/ 	.word	0x0000a690
        /*07ac*/ 	.word	0x00000006
        /*07b0*/ 	.word	0x00000000
        /*07b4*/ 	.short	0x010a
        /*07b6*/ 	.byte	0x3f
	.zero		1


	//   ....[116]....
        /*07b8*/ 	.word	0x0000a6e0
        /*07bc*/ 	.word	0x00000009
        /*07c0*/ 	.word	0x00000000
        /*07c4*/ 	.short	0x010a
        /*07c6*/ 	.byte	0x3f
	.zero		1


	//   ....[117]....
        /*07c8*/ 	.word	0x0000a730
        /*07cc*/ 	.word	0x00000006
        /*07d0*/ 	.word	0x00000000
        /*07d4*/ 	.short	0x010a
        /*07d6*/ 	.byte	0x3f
	.zero		1


	//   ....[118]....
        /*07d8*/ 	.word	0x0000a780
        /*07dc*/ 	.word	0x00000009
        /*07e0*/ 	.word	0x00000000
        /*07e4*/ 	.short	0x010a
        /*07e6*/ 	.byte	0x3f
	.zero		1


	//   ....[119]....
        /*07e8*/ 	.word	0x0000a7d0
        /*07ec*/ 	.word	0x00000006
        /*07f0*/ 	.word	0x00000000
        /*07f4*/ 	.short	0x010a
        /*07f6*/ 	.byte	0x3f
	.zero		1


	//   ....[120]....
        /*07f8*/ 	.word	0x0000a820
        /*07fc*/ 	.word	0x00000009
        /*0800*/ 	.word	0x00000000
        /*0804*/ 	.short	0x010a
        /*0806*/ 	.byte	0x3f
	.zero		1


	//   ....[121]....
        /*0808*/ 	.word	0x0000a870
        /*080c*/ 	.word	0x00000006
        /*0810*/ 	.word	0x00000000
        /*0814*/ 	.short	0x010a
        /*0816*/ 	.byte	0x3f
	.zero		1


	//   ....[122]....
        /*0818*/ 	.word	0x0000a8c0
        /*081c*/ 	.word	0x00000009
        /*0820*/ 	.word	0x00000000
        /*0824*/ 	.short	0x010a
        /*0826*/ 	.byte	0x3f
	.zero		1


	//   ....[123]....
        /*0828*/ 	.word	0x0000a910
        /*082c*/ 	.word	0x00000006
        /*0830*/ 	.word	0x00000000
        /*0834*/ 	.short	0x010a
        /*0836*/ 	.byte	0x3f
	.zero		1


	//   ....[124]....
        /*0838*/ 	.word	0x0000a960
        /*083c*/ 	.word	0x00000009
        /*0840*/ 	.word	0x00000000
        /*0844*/ 	.short	0x010a
        /*0846*/ 	.byte	0x3f
	.zero		1


	//   ....[125]....
        /*0848*/ 	.word	0x0000a9b0
        /*084c*/ 	.word	0x00000006
        /*0850*/ 	.word	0x00000000
        /*0854*/ 	.short	0x010a
        /*0856*/ 	.byte	0x3f
	.zero		1


	//   ....[126]....
        /*0858*/ 	.word	0x0000aa00
        /*085c*/ 	.word	0x00000009
        /*0860*/ 	.word	0x00000000
        /*0864*/ 	.short	0x010a
        /*0866*/ 	.byte	0x3f
	.zero		1


	//   ....[127]....
        /*0868*/ 	.word	0x0000aa50
        /*086c*/ 	.word	0x00000006
        /*0870*/ 	.word	0x00000000
        /*0874*/ 	.short	0x010a
        /*0876*/ 	.byte	0x3f
	.zero		1


	//   ....[128]....
        /*0878*/ 	.word	0x0000aaa0
        /*087c*/ 	.word	0x00000009
        /*0880*/ 	.word	0x00000000
        /*0884*/ 	.short	0x010a
        /*0886*/ 	.byte	0x3f
	.zero		1


	//   ....[129]....
        /*0888*/ 	.word	0x0000aaf0
        /*088c*/ 	.word	0x00000006
        /*0890*/ 	.word	0x00000000
        /*0894*/ 	.short	0x010a
        /*0896*/ 	.byte	0x3f
	.zero		1


	//   ....[130]....
        /*0898*/ 	.word	0x0000ab40
        /*089c*/ 	.word	0x00000009
        /*08a0*/ 	.word	0x00000000
        /*08a4*/ 	.short	0x010a
        /*08a6*/ 	.byte	0x3f
	.zero		1


	//   ....[131]....
        /*08a8*/ 	.word	0x0000ab90
        /*08ac*/ 	.word	0x00000006
        /*08b0*/ 	.word	0x00000000
        /*08b4*/ 	.short	0x010a
        /*08b6*/ 	.byte	0x3f
	.zero		1


	//----- nvinfo : EIATTR_NUM_MBARRIERS
	.align		4
.L_28:
        /*08b8*/ 	.byte	0x03, 0x38
        /*08ba*/ 	.short	0x003e


	//----- nvinfo : EIATTR_EXIT_INSTR_OFFSETS
	.align		4
        /*08bc*/ 	.byte	0x04, 0x1c
        /*08be*/ 	.short	(.L_30 - .L_29)


	//   ....[0]....
.L_29:
        /*08c0*/ 	.word	0x00000cc0


	//   ....[1]....
        /*08c4*/ 	.word	0x000014b0


	//   ....[2]....
        /*08c8*/ 	.word	0x00007cb0


	//   ....[3]....
        /*08cc*/ 	.word	0x00008210


	//   ....[4]....
        /*08d0*/ 	.word	0x0000a0b0


	//----- nvinfo : EIATTR_MAX_THREADS
	.align		4
.L_30:
        /*08d4*/ 	.byte	0x04, 0x05
        /*08d6*/ 	.short	(.L_32 - .L_31)
.L_31:
        /*08d8*/ 	.word	0x00000180
        /*08dc*/ 	.word	0x00000001
        /*08e0*/ 	.word	0x00000001


	//----- nvinfo : EIATTR_CRS_STACK_SIZE
	.align		4
.L_32:
        /*08e4*/ 	.byte	0x04, 0x1e
        /*08e6*/ 	.short	(.L_34 - .L_33)
.L_33:
        /*08e8*/ 	.word	0x00000000


	//----- nvinfo : EIATTR_CBANK_PARAM_SIZE
	.align		4
.L_34:
        /*08ec*/ 	.byte	0x03, 0x19
        /*08ee*/ 	.short	0x0470


	//----- nvinfo : EIATTR_PARAM_CBANK
	.align		4
        /*08f0*/ 	.byte	0x04, 0x0a
        /*08f2*/ 	.short	(.L_36 - .L_35)
	.align		4
.L_35:
        /*08f4*/ 	.word	index@(.nv.constant0._ZN7cutlass13device_kernelINS_4gemm6kernel13GemmUniversalIN4cute5tupleIJiiiiEEENS1_10collective13CollectiveMmaINS1_37MainloopSm90TmaGmmaWarpSpecializedFP8ILi30ENS5_IJNS4_1CILi2EEENSA_ILi1EEESC_EEENS1_35KernelTmaWarpSpecializedCooperativeEEENS5_IJNSA_ILi128EEENSA_ILi112EEENSA_ILi32EEEEEENS_12float_e4m3_tENS5_IJlSC_lEEESK_SL_NS4_8TiledMMAINS4_8MMA_AtomIJNS4_4SM904GMMA30MMA_64x16x32_F32E4M3E4M3_SS_TNILNSP_7ScaleInE1ELSR_1EEEEEENS4_6LayoutISD_NS5_IJSC_NSA_ILi0EEESV_EEEEENS5_IJNS4_10UnderscoreESY_SY_EEEEENS4_13SM90_TMA_LOADENS4_14ComposedLayoutINS4_7SwizzleILi1ELi4ELi3EEENS4_18smem_ptr_flag_bitsILi8EEENSU_INS5_IJNSA_ILi8EEESI_EEENS5_IJSI_SC_EEEEEEEvNS4_8identityENS4_23SM90_TMA_LOAD_MULTICASTES1B_vS1C_EENS_8epilogue10collective6detail29Sm90TmaWarpSpecializedAdapterINS1G_15DefaultEpilogueISK_SL_SL_NS1F_6thread17LinearCombinationISK_Li1EffLNS1K_9ScaleType4KindE0ELNS_15FloatRoundStyleE2ESK_EENS1_15EpilogueDefaultEEEEEvvEEEEvNT_6ParamsE)
        /*08f8*/ 	.short	0x0210
        /*08fa*/ 	.short	0x0470


	//----- nvinfo : EIATTR_SW_WAR
	.align		4
.L_36:
        /*08fc*/ 	.byte	0x04, 0x36
        /*08fe*/ 	.short	(.L_38 - .L_37)
.L_37:
        /*0900*/ 	.word	0x00000008
.L_38:


//--------------------- .nv.callgraph             --------------------------
	.section	.nv.callgraph,"",@"SHT_CUDA_CALLGRAPH"
	.align	4
	.sectionentsize	8
	.align		4
        /*0000*/ 	.word	0x00000000
	.align		4
        /*0004*/ 	.word	0xffffffff
	.align		4
        /*0008*/ 	.word	0x00000000
	.align		4
        /*000c*/ 	.word	0xfffffffe
	.align		4
        /*0010*/ 	.word	0x00000000
	.align		4
        /*0014*/ 	.word	0xfffffffd
	.align		4
        /*0018*/ 	.word	0x00000000
	.align		4
        /*001c*/ 	.word	0xfffffffc


//--------------------- .nv.constant4             --------------------------
	.section	.nv.constant4,"a",@progbits
	.align	8
	.align		8
.nv.constant4:
        /*0000*/ 	.dword	_ZN39_INTERNAL_c6f7cdfa_4_k_cu_2c12b01a_30364cuda3std3__45__cpo5beginE
	.align		8
        /*0008*/ 	.dword	_ZN39_INTERNAL_c6f7cdfa_4_k_cu_2c12b01a_30364cuda3std3__45__cpo3endE
	.align		8
        /*0010*/ 	.dword	_ZN39_INTERNAL_c6f7cdfa_4_k_cu_2c12b01a_30364cuda3std3__45__cpo6cbeginE
	.align		8
        /*0018*/ 	.dword	_ZN39_INTERNAL_c6f7cdfa_4_k_cu_2c12b01a_30364cuda3std3__45__cpo4cendE
	.align		8
        /*0020*/ 	.dword	_ZN39_INTERNAL_c6f7cdfa_4_k_cu_2c12b01a_30364cuda3std3__441_GLOBAL__N__c6f7cdfa_4_k_cu_2c12b01a_30366ignoreE
	.align		8
        /*0028*/ 	.dword	_ZN39_INTERNAL_c6f7cdfa_4_k_cu_2c12b01a_30364cuda3std3__419piecewise_constructE
	.align		8
        /*0030*/ 	.dword	_ZN39_INTERNAL_c6f7cdfa_4_k_cu_2c12b01a_30364cuda3std3__48in_placeE
	.align		8
        /*0038*/ 	.dword	_ZN39_INTERNAL_c6f7cdfa_4_k_cu_2c12b01a_30364cuda3std6ranges3__45__cpo4swapE
	.align		8
        /*0040*/ 	.dword	_ZN39_INTERNAL_c6f7cdfa_4_k_cu_2c12b01a_30364cuda3std6ranges3__45__cpo9iter_moveE
	.align		8
        /*0048*/ 	.dword	_ZN39_INTERNAL_c6f7cdfa_4_k_cu_2c12b01a_30364cute7productE
	.align		8
        /*0050*/ 	.dword	_ZN39_INTERNAL_c6f7cdfa_4_k_cu_2c12b01a_30364cute1_E


//--------------------- .text._ZN7cutlass13device_kernelINS_4gemm6kernel13GemmUniversalIN4cute5tupleIJiiiiEEENS1_10collective13CollectiveMmaINS1_37MainloopSm90TmaGmmaWarpSpecializedFP8ILi30ENS5_IJNS4_1CILi2EEENSA_ILi1EEESC_EEENS1_35KernelTmaWarpSpecializedCooperativeEEENS5_IJNSA_ILi128EEENSA_ILi112EEENSA_ILi32EEEEEENS_12float_e4m3_tENS5_IJlSC_lEEESK_SL_NS4_8TiledMMAINS4_8MMA_AtomIJNS4_4SM904GMMA30MMA_64x16x32_F32E4M3E4M3_SS_TNILNSP_7ScaleInE1ELSR_1EEEEEENS4_6LayoutISD_NS5_IJSC_NSA_ILi0EEESV_EEEEENS5_IJNS4_10UnderscoreESY_SY_EEEEENS4_13SM90_TMA_LOADENS4_14ComposedLayoutINS4_7SwizzleILi1ELi4ELi3EEENS4_18smem_ptr_flag_bitsILi8EEENSU_INS5_IJNSA_ILi8EEESI_EEENS5_IJSI_SC_EEEEEEEvNS4_8identityENS4_23SM90_TMA_LOAD_MULTICASTES1B_vS1C_EENS_8epilogue10collective6detail29Sm90TmaWarpSpecializedAdapterINS1G_15DefaultEpilogueISK_SL_SL_NS1F_6thread17LinearCombinationISK_Li1EffLNS1K_9ScaleType4KindE0ELNS_15FloatRoundStyleE2ESK_EENS1_15EpilogueDefaultEEEEEvvEEEEvNT_6ParamsE --------------------------
	.section	.text._ZN7cutlass13device_kernelINS_4gemm6kernel13GemmUniversalIN4cute5tupleIJiiiiEEENS1_10collective13CollectiveMmaINS1_37MainloopSm90TmaGmmaWarpSpecializedFP8ILi30ENS5_IJNS4_1CILi2EEENSA_ILi1EEESC_EEENS1_35KernelTmaWarpSpecializedCooperativeEEENS5_IJNSA_ILi128EEENSA_ILi112EEENSA_ILi32EEEEEENS_12float_e4m3_tENS5_IJlSC_lEEESK_SL_NS4_8TiledMMAINS4_8MMA_AtomIJNS4_4SM904GMMA30MMA_64x16x32_F32E4M3E4M3_SS_TNILNSP_7ScaleInE1ELSR_1EEEEEENS4_6LayoutISD_NS5_IJSC_NSA_ILi0EEESV_EEEEENS5_IJNS4_10UnderscoreESY_SY_EEEEENS4_13SM90_TMA_LOADENS4_14ComposedLayoutINS4_7SwizzleILi1ELi4ELi3EEENS4_18smem_ptr_flag_bitsILi8EEENSU_INS5_IJNSA_ILi8EEESI_EEENS5_IJSI_SC_EEEEEEEvNS4_8identityENS4_23SM90_TMA_LOAD_MULTICASTES1B_vS1C_EENS_8epilogue10collective6detail29Sm90TmaWarpSpecializedAdapterINS1G_15DefaultEpilogueISK_SL_SL_NS1F_6thread17LinearCombinationISK_Li1EffLNS1K_9ScaleType4KindE0ELNS_15FloatRoundStyleE2ESK_EENS1_15EpilogueDefaultEEEEEvvEEEEvNT_6ParamsE,"ax",@progbits
	.align	128
.text._ZN7cutlass13device_kernelINS_4gemm6kernel13GemmUniversalIN4cute5tupleIJiiiiEEENS1_10collective13CollectiveMmaINS1_37MainloopSm90TmaGmmaWarpSpecializedFP8ILi30ENS5_IJNS4_1CILi2EEENSA_ILi1EEESC_EEENS1_35KernelTmaWarpSpecializedCooperativeEEENS5_IJNSA_ILi128EEENSA_ILi112EEENSA_ILi32EEEEEENS_12float_e4m3_tENS5_IJlSC_lEEESK_SL_NS4_8TiledMMAINS4_8MMA_AtomIJNS4_4SM904GMMA30MMA_64x16x32_F32E4M3E4M3_SS_TNILNSP_7ScaleInE1ELSR_1EEEEEENS4_6LayoutISD_NS5_IJSC_NSA_ILi0EEESV_EEEEENS5_IJNS4_10UnderscoreESY_SY_EEEEENS4_13SM90_TMA_LOADENS4_14ComposedLayoutINS4_7SwizzleILi1ELi4ELi3EEENS4_18smem_ptr_flag_bitsILi8EEENSU_INS5_IJNSA_ILi8EEESI_EEENS5_IJSI_SC_EEEEEEEvNS4_8identityENS4_23SM90_TMA_LOAD_MULTICASTES1B_vS1C_EENS_8epilogue10collective6detail29Sm90TmaWarpSpecializedAdapterINS1G_15DefaultEpilogueISK_SL_SL_NS1F_6thread17LinearCombinationISK_Li1EffLNS1K_9ScaleType4KindE0ELNS_15FloatRoundStyleE2ESK_EENS1_15EpilogueDefaultEEEEEvvEEEEvNT_6ParamsE:
        .type           _ZN7cutlass13device_kernelINS_4gemm6kernel13GemmUniversalIN4cute5tupleIJiiiiEEENS1_10collective13CollectiveMmaINS1_37MainloopSm90TmaGmmaWarpSpecializedFP8ILi30ENS5_IJNS4_1CILi2EEENSA_ILi1EEESC_EEENS1_35KernelTmaWarpSpecializedCooperativeEEENS5_IJNSA_ILi128EEENSA_ILi112EEENSA_ILi32EEEEEENS_12float_e4m3_tENS5_IJlSC_lEEESK_SL_NS4_8TiledMMAINS4_8MMA_AtomIJNS4_4SM904GMMA30MMA_64x16x32_F32E4M3E4M3_SS_TNILNSP_7ScaleInE1ELSR_1EEEEEENS4_6LayoutISD_NS5_IJSC_NSA_ILi0EEESV_EEEEENS5_IJNS4_10UnderscoreESY_SY_EEEEENS4_13SM90_TMA_LOADENS4_14ComposedLayoutINS4_7SwizzleILi1ELi4ELi3EEENS4_18smem_ptr_flag_bitsILi8EEENSU_INS5_IJNSA_ILi8EEESI_EEENS5_IJSI_SC_EEEEEEEvNS4_8identityENS4_23SM90_TMA_LOAD_MULTICASTES1B_vS1C_EENS_8epilogue10collective6detail29Sm90TmaWarpSpecializedAdapterINS1G_15DefaultEpilogueISK_SL_SL_NS1F_6thread17LinearCombinationISK_Li1EffLNS1K_9ScaleType4KindE0ELNS_15FloatRoundStyleE2ESK_EENS1_15EpilogueDefaultEEEEEvvEEEEvNT_6ParamsE,@function
        .size           _ZN7cutlass13device_kernelINS_4gemm6kernel13GemmUniversalIN4cute5tupleIJiiiiEEENS1_10collective13CollectiveMmaINS1_37MainloopSm90TmaGmmaWarpSpecializedFP8ILi30ENS5_IJNS4_1CILi2EEENSA_ILi1EEESC_EEENS1_35KernelTmaWarpSpecializedCooperativeEEENS5_IJNSA_ILi128EEENSA_ILi112EEENSA_ILi32EEEEEENS_12float_e4m3_tENS5_IJlSC_lEEESK_SL_NS4_8TiledMMAINS4_8MMA_AtomIJNS4_4SM904GMMA30MMA_64x16x32_F32E4M3E4M3_SS_TNILNSP_7ScaleInE1ELSR_1EEEEEENS4_6LayoutISD_NS5_IJSC_NSA_ILi0EEESV_EEEEENS5_IJNS4_10UnderscoreESY_SY_EEEEENS4_13SM90_TMA_LOADENS4_14ComposedLayoutINS4_7SwizzleILi1ELi4ELi3EEENS4_18smem_ptr_flag_bitsILi8EEENSU_INS5_IJNSA_ILi8EEESI_EEENS5_IJSI_SC_EEEEEEEvNS4_8identityENS4_23SM90_TMA_LOAD_MULTICASTES1B_vS1C_EENS_8epilogue10collective6detail29Sm90TmaWarpSpecializedAdapterINS1G_15DefaultEpilogueISK_SL_SL_NS1F_6thread17LinearCombinationISK_Li1EffLNS1K_9ScaleType4KindE0ELNS_15FloatRoundStyleE2ESK_EENS1_15EpilogueDefaultEEEEEvvEEEEvNT_6ParamsE,(.L_x_243 - _ZN7cutlass13device_kernelINS_4gemm6kernel13GemmUniversalIN4cute5tupleIJiiiiEEENS1_10collective13CollectiveMmaINS1_37MainloopSm90TmaGmmaWarpSpecializedFP8ILi30ENS5_IJNS4_1CILi2EEENSA_ILi1EEESC_EEENS1_35KernelTmaWarpSpecializedCooperativeEEENS5_IJNSA_ILi128EEENSA_ILi112EEENSA_ILi32EEEEEENS_12float_e4m3_tENS5_IJlSC_lEEESK_SL_NS4_8TiledMMAINS4_8MMA_AtomIJNS4_4SM904GMMA30MMA_64x16x32_F32E4M3E4M3_SS_TNILNSP_7ScaleInE1ELSR_1EEEEEENS4_6LayoutISD_NS5_IJSC_NSA_ILi0EEESV_EEEEENS5_IJNS4_10UnderscoreESY_SY_EEEEENS4_13SM90_TMA_LOADENS4_14ComposedLayoutINS4_7SwizzleILi1ELi4ELi3EEENS4_18smem_ptr_flag_bitsILi8EEENSU_INS5_IJNSA_ILi8EEESI_EEENS5_IJSI_SC_EEEEEEEvNS4_8identityENS4_23SM90_TMA_LOAD_MULTICASTES1B_vS1C_EENS_8epilogue10collective6detail29Sm90TmaWarpSpecializedAdapterINS1G_15DefaultEpilogueISK_SL_SL_NS1F_6thread17LinearCombinationISK_Li1EffLNS1K_9ScaleType4KindE0ELNS_15FloatRoundStyleE2ESK_EENS1_15EpilogueDefaultEEEEEvvEEEEvNT_6ParamsE)
        .other          _ZN7cutlass13device_kernelINS_4gemm6kernel13GemmUniversalIN4cute5tupleIJiiiiEEENS1_10collective13CollectiveMmaINS1_37MainloopSm90TmaGmmaWarpSpecializedFP8ILi30ENS5_IJNS4_1CILi2EEENSA_ILi1EEESC_EEENS1_35KernelTmaWarpSpecializedCooperativeEEENS5_IJNSA_ILi128EEENSA_ILi112EEENSA_ILi32EEEEEENS_12float_e4m3_tENS5_IJlSC_lEEESK_SL_NS4_8TiledMMAINS4_8MMA_AtomIJNS4_4SM904GMMA30MMA_64x16x32_F32E4M3E4M3_SS_TNILNSP_7ScaleInE1ELSR_1EEEEEENS4_6LayoutISD_NS5_IJSC_NSA_ILi0EEESV_EEEEENS5_IJNS4_10UnderscoreESY_SY_EEEEENS4_13SM90_TMA_LOADENS4_14ComposedLayoutINS4_7SwizzleILi1ELi4ELi3EEENS4_18smem_ptr_flag_bitsILi8EEENSU_INS5_IJNSA_ILi8EEESI_EEENS5_IJSI_SC_EEEEEEEvNS4_8identityENS4_23SM90_TMA_LOAD_MULTICASTES1B_vS1C_EENS_8epilogue10collective6detail29Sm90TmaWarpSpecializedAdapterINS1G_15DefaultEpilogueISK_SL_SL_NS1F_6thread17LinearCombinationISK_Li1EffLNS1K_9ScaleType4KindE0ELNS_15FloatRoundStyleE2ESK_EENS1_15EpilogueDefaultEEEEEvvEEEEvNT_6ParamsE,@"STO_CUDA_ENTRY STV_DEFAULT"
_ZN7cutlass13device_kernelINS_4gemm6kernel13GemmUniversalIN4cute5tupleIJiiiiEEENS1_10collective13CollectiveMmaINS1_37MainloopSm90TmaGmmaWarpSpecializedFP8ILi30ENS5_IJNS4_1CILi2EEENSA_ILi1EEESC_EEENS1_35KernelTmaWarpSpecializedCooperativeEEENS5_IJNSA_ILi128EEENSA_ILi112EEENSA_ILi32EEEEEENS_12float_e4m3_tENS5_IJlSC_lEEESK_SL_NS4_8TiledMMAINS4_8MMA_AtomIJNS4_4SM904GMMA30MMA_64x16x32_F32E4M3E4M3_SS_TNILNSP_7ScaleInE1ELSR_1EEEEEENS4_6LayoutISD_NS5_IJSC_NSA_ILi0EEESV_EEEEENS5_IJNS4_10UnderscoreESY_SY_EEEEENS4_13SM90_TMA_LOADENS4_14ComposedLayoutINS4_7SwizzleILi1ELi4ELi3EEENS4_18smem_ptr_flag_bitsILi8EEENSU_INS5_IJNSA_ILi8EEESI_EEENS5_IJSI_SC_EEEEEEEvNS4_8identityENS4_23SM90_TMA_LOAD_MULTICASTES1B_vS1C_EENS_8epilogue10collective6detail29Sm90TmaWarpSpecializedAdapterINS1G_15DefaultEpilogueISK_SL_SL_NS1F_6thread17LinearCombinationISK_Li1EffLNS1K_9ScaleType4KindE0ELNS_15FloatRoundStyleE2ESK_EENS1_15EpilogueDefaultEEEEEvvEEEEvNT_6ParamsE:
[----:B------:R-:W-:Y:S01]  /*0000*/  LDC R1, c[0x0][0x28] ;  /* 0x00000a00ff017b82 */ /* 0x000fe20000000800 */
[----:B------:R-:W0:Y:S01]  /*0010*/  S2R R0, SR_TID.X ;  /* 0x0000000000007919 */ /* 0x000e220000002100 */
[----:B------:R-:W-:Y:S01]  /*0020*/  ELECT P0, URZ, PT ;  /* 0x00000000003f782f */ /* 0x000fe20003800000 */
[----:B------:R-:W-:Y:S01]  /*0030*/  BSSY B0, `(.L_x_0) ;  /* 0x000000f000007945 */ /* 0x000fe20003800000 */
[--C-:B0-----:R-:W-:Y:S02]  /*0040*/  SHF.R.U32.HI R2, RZ, 0x5, R0.reuse ;  /* 0x00000005ff027819 */ /* 0x101fe40000011600 */
[----:B------:R-:W-:-:S03]  /*0050*/  SHF.R.U32.HI R3, RZ, 0x7, R0 ;  /* 0x00000007ff037819 */ /* 0x000fc60000011600 */
[----:B------:R-:W0:Y:S04]  /*0060*/  SHFL.IDX PT, R7, R2, RZ, 0x1f ;  /* 0x00001fff02077589 */ /* 0x000e2800000e0000 */
[----:B------:R-:W1:Y:S01]  /*0070*/  SHFL.IDX PT, R3, R3, RZ, 0x1f ;  /* 0x00001fff03037589 */ /* 0x000e6200000e0000 */
[----:B0-----:R-:W-:-:S13]  /*0080*/  ISETP.NE.OR P0, PT, R7, RZ, !P0 ;  /* 0x000000ff0700720c */ /* 0x001fda0004705670 */
[----:B-1----:R-:W-:Y:S05]  /*0090*/  @P0 BRA `(.L_x_1) ;  /* 0x0000000000200947 */ /* 0x002fea0003800000 */
[----:B------:R-:W-:Y:S02]  /*00a0*/  ULDC.64 UR4, c[0x0][0x198] ;  /* 0x0000660000047ab9 */ /* 0x000fe40000000a00 */
[----:B------:R-:W-:Y:S02]  /*00b0*/  UIADD3 UR6, UP0, UR4, 0xf0, URZ ;  /* 0x000000f004067890 */ /* 0x000fe4000ff1e03f */
[----:B------:R-:W-:Y:S02]  /*00c0*/  UIADD3 UR4, UP1, UR4, 0x1f0, URZ ;  /* 0x000001f004047890 */ /* 0x000fe4000ff3e03f */
[----:B------:R-:W-:Y:S02]  /*00d0*/  UIADD3.X UR7, URZ, UR5, URZ, UP0, !UPT ;  /* 0x000000053f077290 */ /* 0x000fe400087fe43f */
[----:B------:R-:W-:-:S07]  /*00e0*/  UIADD3.X UR5, URZ, UR5, URZ, UP1, !UPT ;  /* 0x000000053f057290 */ /* 0x000fce0008ffe43f */
[----:B------:R0:W-:Y:S02]  /*00f0*/  UTMACCTL.PF [UR6] ;  /* 0x00000000060079b9 */ /* 0x0001e40008040000 */
[----:B------:R0:W-:Y:S02]  /*0100*/  UTMACCTL.PF [UR4] ;  /* 0x00000000040079b9 */ /* 0x0001e40008040000 */
[----:B0-----:R-:W-:Y:S01]  /*0110*/  NOP ;  /* 0x0000000000007918 */ /* 0x001fe20000000000 */
.L_x_1:
[----:B------:R-:W-:Y:S05]  /*0120*/  BSYNC B0 ;  /* 0x0000000000007941 */ /* 0x000fea0003800000 */
.L_x_0:
[----:B------:R-:W0:Y:S02]  /*0130*/  SHFL.IDX PT, R4, R2, RZ, 0x1f ;  /* 0x00001fff02047589 */ /* 0x000e2400000e0000 */
[----:B0-----:R-:W-:-:S13]  /*0140*/  ISETP.NE.AND P0, PT, R4, RZ, PT ;  /* 0x000000ff0400720c */ /* 0x001fda0003f05270 */
[----:B------:R-:W-:Y:S05]  /*0150*/  @P0 BRA `(.L_x_2) ;  /* 0x0000000400340947 */ /* 0x000fea0003800000 */
[----:B------:R-:W-:Y:S01]  /*0160*/  ELECT P0, URZ, PT ;  /* 0x00000000003f782f */ /* 0x000fe20003800000 */
[----:B------:R-:W-:-:S12]  /*0170*/  BSSY B0, `(.L_x_2) ;  /* 0x000004b000007945 */ /* 0x000fd80003800000 */
[----:B------:R-:W-:Y:S05]  /*0180*/  @!P0 BRA `(.L_x_3) ;  /* 0x0000000400248947 */ /* 0x000fea0003800000 */
[----:B------:R-:W0:Y:S01]  /*0190*/  S2UR UR8, SR_CgaCtaId ;  /* 0x00000000000879c3 */ /* 0x000e220000008800 */
[----:B------:R-:W-:Y:S01]  /*01a0*/  UMOV UR4, 0x400 ;  /* 0x0000040000047882 */ /* 0x000fe20000000000 */
[----:B------:R-:W-:Y:S01]  /*01b0*/  UMOV UR5, 0x1 ;  /* 0x0000000100057882 */ /* 0x000fe20000000000 */
[----:B------:R-:W-:Y:S02]  /*01c0*/  UMOV UR6, 0x4 ;  /* 0x0000000400067882 */ /* 0x000fe40000000000 */
[----:B------:R-:W-:-:S04]  /*01d0*/  UIADD3 UR6, -UR6, 0x100000, URZ ;  /* 0x0010000006067890 */ /* 0x000fc8000fffe13f */
[----:B------:R-:W-:Y:S02]  /*01e0*/  USHF.L.U32 UR7, UR6, 0xb, URZ ;  /* 0x0000000b06077899 */ /* 0x000fe4000800063f */
[----:B------:R-:W-:Y:S02]  /*01f0*/  USHF.L.U32 UR6, UR6, 0x1, URZ ;  /* 0x0000000106067899 */ /* 0x000fe4000800063f */
[----:B0-----:R-:W-:Y:S02]  /*0200*/  ULEA UR8, UR8, UR4, 0x18 ;  /* 0x0000000408087291 */ /* 0x001fe4000f8ec03f */
[----:B------:R-:W-:-:S04]  /*0210*/  UIADD3 UR4, -UR5, 0x100000, URZ ;  /* 0x0010000005047890 */ /* 0x000fc8000fffe13f */
[----:B------:R-:W-:Y:S02]  /*0220*/  USHF.L.U32 UR5, UR4, 0xb, URZ ;  /* 0x0000000b04057899 */ /* 0x000fe4000800063f */
[----:B------:R-:W-:Y:S01]  /*0230*/  USHF.L.U32 UR4, UR4, 0x1, URZ ;  /* 0x0000000104047899 */ /* 0x000fe2000800063f */
[----:B------:R-:W0:Y:S11]  /*0240*/  FENCE.VIEW.ASYNC.S ;  /* 0x00000000000073c6 */ /* 0x000e360000000000 */
[----:B0-----:R0:W1:Y:S01]  /*0250*/  SYNCS.EXCH.64 URZ, [UR8], UR4 ;  /* 0x00000004083f75b2 */ /* 0x0010620008000100 */
[----:B------:R0:W2:Y:S01]  /*0260*/  SYNCS.EXCH.64 URZ, [UR8+0xf0], UR6 ;  /* 0x0000f006083f75b2 */ /* 0x0000a20008000100 */
[----:B------:R0:W3:Y:S01]  /*0270*/  SYNCS.EXCH.64 URZ, [UR8+0x8], UR4 ;  /* 0x00000804083f75b2 */ /* 0x0000e20008000100 */
[----:B------:R0:W4:Y:S01]  /*0280*/  SYNCS.EXCH.64 URZ, [UR8+0xf8], UR6 ;  /* 0x0000f806083f75b2 */ /* 0x0001220008000100 */
[----:B------:R0:W0:Y:S01]  /*0290*/  SYNCS.EXCH.64 URZ, [UR8+0x10], UR4 ;  /* 0x00001004083f75b2 */ /* 0x0000220008000100 */
        /* <DEDUP_REMOVED lines=55> */
[----:B-1234-:R-:W-:Y:S01]  /*0610*/  NOP ;  /* 0x0000000000007918 */ /* 0x01efe20000000000 */
.L_x_3:
[----:B0-----:R-:W-:Y:S05]  /*0620*/  BSYNC B0 ;  /* 0x0000000000007941 */ /* 0x001fea0003800000 */
.L_x_2:
[----:B------:R-:W-:Y:S01]  /*0630*/  SHF.R.S32.HI R5, RZ, 0x1f, R0 ;  /* 0x0000001fff057819 */ /* 0x000fe20000011400 */
[----:B------:R-:W0:Y:S01]  /*0640*/  SHFL.IDX PT, R2, R2, RZ, 0x1f ;  /* 0x00001fff02027589 */ /* 0x000e2200000e0000 */
[----:B------:R-:W1:Y:S01]  /*0650*/  S2UR UR8, SR_CTAID.X ;  /* 0x00000000000879c3 */ /* 0x000e620000002500 */
[----:B------:R-:W-:Y:S02]  /*0660*/  ELECT P0, URZ, PT ;  /* 0x00000000003f782f */ /* 0x000fe40003800000 */
[----:B------:R-:W-:Y:S01]  /*0670*/  LEA.HI R5, R5, R0, RZ, 0x7 ;  /* 0x0000000005057211 */ /* 0x000fe200078f38ff */
[----:B------:R-:W2:Y:S01]  /*0680*/  S2R R8, SR_CTAID.Y ;  /* 0x0000000000087919 */ /* 0x000ea20000002600 */
[----:B------:R-:W-:Y:S01]  /*0690*/  SHF.R.S32.HI R11, RZ, 0x1f, R4 ;  /* 0x0000001fff0b7819 */ /* 0x000fe20000011404 */
[----:B------:R-:W-:Y:S01]  /*06a0*/  ULDC UR4, c[0x0][0x150] ;  /* 0x0000540000047ab9 */ /* 0x000fe20000000800 */
[----:B------:R-:W-:Y:S01]  /*06b0*/  LOP3.LUT R5, R5, 0xffffff80, RZ, 0xc0, !PT ;  /* 0xffffff8005057812 */ /* 0x000fe200078ec0ff */
[----:B------:R-:W-:Y:S01]  /*06c0*/  VIADD R16, R3, 0xffffffff ;  /* 0xffffffff03107836 */ /* 0x000fe20000000000 */
[----:B------:R-:W-:Y:S01]  /*06d0*/  LEA.HI R11, R11, R4, RZ, 0x2 ;  /* 0x000000040b0b7211 */ /* 0x000fe200078f10ff */
[----:B------:R-:W3:Y:S01]  /*06e0*/  LDC R12, c[0x0][0x144] ;  /* 0x00005100ff0c7b82 */ /* 0x000ee20000000800 */
[----:B------:R-:W-:Y:S01]  /*06f0*/  NOP ;  /* 0x0000000000007918 */ /* 0x000fe20000000000 */
[----:B------:R-:W-:Y:S01]  /*0700*/  IMAD.IADD R6, R0, 0x1, -R5 ;  /* 0x0000000100067824 */ /* 0x000fe200078e0a05 */
[----:B------:R-:W-:Y:S01]  /*0710*/  LOP3.LUT R11, R11, 0x3ffffffc, RZ, 0xc0, !PT ;  /* 0x3ffffffc0b0b7812 */ /* 0x000fe200078ec0ff */
[----:B------:R-:W-:Y:S01]  /*0720*/  NOP ;  /* 0x0000000000007918 */ /* 0x000fe20000000000 */
[----:B------:R-:W-:-:S02]  /*0730*/  ISETP.NE.AND P4, PT, R3, RZ, PT ;  /* 0x000000ff0300720c */ /* 0x000fc40003f85270 */
[----:B------:R-:W-:Y:S01]  /*0740*/  SHF.R.S32.HI R5, RZ, 0x1f, R6 ;  /* 0x0000001fff057819 */ /* 0x000fe20000011406 */
[----:B------:R-:W-:Y:S01]  /*0750*/  IMAD.IADD R4, R4, 0x1, -R11 ;  /* 0x0000000104047824 */ /* 0x000fe200078e0a0b */
[----:B------:R-:W4:Y:S01]  /*0760*/  LDC R14, c[0x0][0x140] ;  /* 0x00005000ff0e7b82 */ /* 0x000f220000000800 */
[----:B------:R-:W-:Y:S02]  /*0770*/  ISETP.GE.U32.AND P6, PT, R16, 0x2, PT ;  /* 0x000000021000780c */ /* 0x000fe40003fc6070 */
[----:B------:R-:W-:Y:S02]  /*0780*/  LEA.HI R5, R5, R6, RZ, 0x3 ;  /* 0x0000000605057211 */ /* 0x000fe400078f18ff */
[----:B0-----:R-:W-:Y:S02]  /*0790*/  ISETP.NE.OR P0, PT, R2, RZ, !P0 ;  /* 0x000000ff0200720c */ /* 0x001fe40004705670 */
[--C-:B------:R-:W-:Y:S01]  /*07a0*/  SHF.R.S32.HI R2, RZ, 0x3, R5.reuse ;  /* 0x00000003ff027819 */ /* 0x100fe20000011405 */
[----:B------:R-:W0:Y:S01]  /*07b0*/  LDC R13, c[0x0][0x148] ;  /* 0x00005200ff0d7b82 */ /* 0x000e220000000800 */
[----:B------:R-:W-:-:S02]  /*07c0*/  SHF.R.S32.HI R5, RZ, 0x1f, R5 ;  /* 0x0000001fff057819 */ /* 0x000fc40000011405 */
[----:B-1----:R-:W-:Y:S02]  /*07d0*/  I2FP.F32.U32 R10, UR8 ;  /* 0x00000008000a7c45 */ /* 0x002fe40008201000 */
[----:B------:R-:W-:-:S03]  /*07e0*/  LEA.HI R5, R5, R2, RZ, 0x2 ;  /* 0x0000000205057211 */ /* 0x000fc600078f10ff */
[----:B------:R-:W-:Y:S01]  /*07f0*/  FMUL R10, R10, UR4 ;  /* 0x000000040a0a7c20 */ /* 0x000fe20008400000 */
[----:B------:R-:W-:Y:S01]  /*0800*/  LOP3.LUT R5, R5, 0xfffffffc, RZ, 0xc0, !PT ;  /* 0xfffffffc05057812 */ /* 0x000fe200078ec0ff */
[----:B------:R-:W-:Y:S01]  /*0810*/  VOTEU.ALL UP0, P0 ;  /* 0x00000000003f7886 */ /* 0x000fe20000000000 */
[----:B--2---:R-:W-:Y:S01]  /*0820*/  I2FP.F32.U32 R11, R8 ;  /* 0x00000008000b7245 */ /* 0x004fe20000201000 */
[----:B------:R-:W-:Y:S01]  /*0830*/  ULDC UR4, c[0x0][0x154] ;  /* 0x0000550000047ab9 */ /* 0x000fe20000000800 */
[----:B------:R-:W-:Y:S01]  /*0840*/  VOTEU.ALL UP1, P0 ;  /* 0x00000000003f7886 */ /* 0x000fe20000020000 */
[----:B------:R-:W1:Y:S01]  /*0850*/  F2I.U32.TRUNC.NTZ R10, R10 ;  /* 0x0000000a000a7305 */ /* 0x000e62000020f000 */
[----:B------:R-:W-:Y:S01]  /*0860*/  IMAD.IADD R5, R2, 0x1, -R5 ;  /* 0x0000000102057824 */ /* 0x000fe200078e0a05 */
[----:B------:R-:W2:Y:S01]  /*0870*/  @!UP0 S2UR UR7, SR_CgaCtaId ;  /* 0x00000000000789c3 */ /* 0x000ea20000008800 */
[----:B------:R-:W-:Y:S01]  /*0880*/  @!UP0 UMOV UR6, 0x400 ;  /* 0x0000040000068882 */ /* 0x000fe20000000000 */
[----:B----4-:R-:W-:Y:S01]  /*0890*/  ISETP.EQ.U32.AND P2, PT, R14, 0x1, PT ;  /* 0x000000010e00780c */ /* 0x010fe20003f42070 */
[----:B------:R-:W-:-:S05]  /*08a0*/  IMAD R5, R4, 0x4, R5 ;  /* 0x0000000404057824 */ /* 0x000fca00078e0205 */
[----:B------:R-:W-:-:S04]  /*08b0*/  LEA.HI R2, R5, R5, RZ, 0x1 ;  /* 0x0000000505027211 */ /* 0x000fc800078f08ff */
[----:B------:R-:W-:Y:S01]  /*08c0*/  LOP3.LUT R4, R2, 0xfffffffe, RZ, 0xc0, !PT ;  /* 0xfffffffe02047812 */ /* 0x000fe200078ec0ff */
[----:B-1----:R-:W-:Y:S02]  /*08d0*/  IMAD.MOV R15, RZ, RZ, -R10 ;  /* 0x000000ffff0f7224 */ /* 0x002fe400078e0a0a */
[----:B------:R-:W-:Y:S01]  /*08e0*/  FMUL R10, R11, UR4 ;  /* 0x000000040b0a7c20 */ /* 0x000fe20008400000 */
[----:B------:R-:W-:Y:S01]  /*08f0*/  SHF.R.S32.HI R2, RZ, 0x1f, R7 ;  /* 0x0000001fff027819 */ /* 0x000fe20000011407 */
[----:B------:R-:W-:Y:S01]  /*0900*/  UMOV UR4, 0x20 ;  /* 0x0000002000047882 */ /* 0x000fe20000000000 */
[----:B---3--:R-:W-:Y:S01]  /*0910*/  IMAD R12, R12, R15, UR8 ;  /* 0x000000080c0c7e24 */ /* 0x008fe2000f8e020f */
[----:B------:R-:W-:-:S04]  /*0920*/  @!UP0 UIADD3 UR4, -UR4, 0x100000, URZ ;  /* 0x0010000004048890 */ /* 0x000fc8000fffe13f */
[----:B------:R-:W-:Y:S02]  /*0930*/  @!UP0 USHF.L.U32 UR5, UR4, 0xb, URZ ;  /* 0x0000000b04058899 */ /* 0x000fe4000800063f */
[----:B------:R-:W-:Y:S01]  /*0940*/  @!UP0 USHF.L.U32 UR4, UR4, 0x1, URZ ;  /* 0x0000000104048899 */ /* 0x000fe2000800063f */
[C---:B------:R-:W-:Y:S01]  /*0950*/  IMAD.IADD R11, R5.reuse, 0x1, -R4 ;  /* 0x00000001050b7824 */ /* 0x040fe200078e0a04 */
[----:B------:R-:W1:Y:S01]  /*0960*/  F2I.U32.TRUNC.NTZ R10, R10 ;  /* 0x0000000a000a7305 */ /* 0x000e62000020f000 */
[----:B------:R-:W-:Y:S01]  /*0970*/  LEA.HI R2, R2, R7, RZ, 0x2 ;  /* 0x0000000702027211 */ /* 0x000fe200078f10ff */
[----:B------:R-:W-:Y:S02]  /*0980*/  IMAD.SHL.U32 R4, R5, 0x4, RZ ;  /* 0x0000000405047824 */ /* 0x000fe400078e00ff */
[----:B------:R-:W-:Y:S01]  /*0990*/  ISETP.NE.AND P3, PT, R11, R12, PT ;  /* 0x0000000c0b00720c */ /* 0x000fe20003f65270 */
[----:B--2---:R-:W-:Y:S01]  /*09a0*/  @!UP0 ULEA UR6, UR7, UR6, 0x18 ;  /* 0x0000000607068291 */ /* 0x004fe2000f8ec03f */
[----:B------:R-:W-:Y:S01]  /*09b0*/  LOP3.LUT R2, R2, 0xfffffffc, RZ, 0xc0, !PT ;  /* 0xfffffffc02027812 */ /* 0x000fe200078ec0ff */
[----:B------:R-:W-:Y:S01]  /*09c0*/  VOTEU.ALL UP0, P0 ;  /* 0x00000000003f7886 */ /* 0x000fe20000000000 */
[----:B------:R-:W-:-:S02]  /*09d0*/  LOP3.LUT R5, R5, 0xc, R4, 0x78, !PT ;  /* 0x0000000c05057812 */ /* 0x000fc400078e7804 */
[----:B------:R-:W-:Y:S01]  /*09e0*/  LOP3.LUT P0, RZ, R6, 0x7, RZ, 0xc0, !PT ;  /* 0x0000000706ff7812 */ /* 0x000fe2000780c0ff */
[----:B------:R-:W-:Y:S02]  /*09f0*/  IMAD.IADD R7, R7, 0x1, -R2 ;  /* 0x0000000107077824 */ /* 0x000fe400078e0a02 */
[----:B------:R-:W-:Y:S01]  /*0a00*/  IMAD.MOV.U32 R6, RZ, RZ, 0x1 ;  /* 0x00000001ff067424 */ /* 0x000fe200078e00ff */
[----:B------:R-:W-:Y:S01]  /*0a10*/  ISETP.LT.U32.AND P0, PT, R5, 0x2, !P0 ;  /* 0x000000020500780c */ /* 0x000fe20004701070 */
[----:B-1----:R-:W-:Y:S01]  /*0a20*/  IMAD.MOV R20, RZ, RZ, -R10 ;  /* 0x000000ffff147224 */ /* 0x002fe200078e0a0a */
[----:B------:R-:W-:Y:S01]  /*0a30*/  ISETP.NE.AND P1, PT, R7, 0x3, PT ;  /* 0x000000030700780c */ /* 0x000fe20003f25270 */
[----:B------:R-:W1:Y:S02]  /*0a40*/  FENCE.VIEW.ASYNC.S ;  /* 0x00000000000073c6 */ /* 0x000e640000000000 */
[----:B-1----:R1:W2:Y:S01]  /*0a50*/  @!UP0 SYNCS.EXCH.64 URZ, [UR6+0x1f0], UR4 ;  /* 0x0001f004063f85b2 */ /* 0x0022a20008000100 */
[----:B------:R-:W-:Y:S01]  /*0a60*/  @P3 LEA.HI R2, R5, R5, RZ, 0x1 ;  /* 0x0000000505023211 */ /* 0x000fe200078f08ff */
[----:B0-----:R-:W-:Y:S01]  /*0a70*/  IMAD R11, R13, R20, R8 ;  /* 0x000000140d0b7224 */ /* 0x001fe200078e0208 */
[----:B------:R-:W-:-:S02]  /*0a80*/  ISETP.EQ.OR P1, PT, R7, RZ, !P1 ;  /* 0x000000ff0700720c */ /* 0x000fc40004f22670 */
[----:B------:R-:W-:Y:S02]  /*0a90*/  @P3 SHF.R.S32.HI R2, RZ, 0x1, R2 ;  /* 0x00000001ff023819 */ /* 0x000fe40000011402 */
[----:B------:R-:W-:Y:S02]  /*0aa0*/  ISETP.EQ.AND P1, PT, R3, RZ, P1 ;  /* 0x000000ff0300720c */ /* 0x000fe40000f22270 */
[----:B------:R-:W-:Y:S02]  /*0ab0*/  @P3 ISETP.NE.AND P5, PT, R2, R11, PT ;  /* 0x0000000b0200320c */ /* 0x000fe40003fa5270 */
[----:B------:R-:W-:Y:S02]  /*0ac0*/  SEL R3, RZ, 0x1, !P0 ;  /* 0x00000001ff037807 */ /* 0x000fe40004000000 */
[----:B------:R-:W-:Y:S02]  /*0ad0*/  @P3 SEL R6, RZ, 0x1, P5 ;  /* 0x00000001ff063807 */ /* 0x000fe40002800000 */
[----:B------:R-:W-:Y:S01]  /*0ae0*/  SEL R4, RZ, 0x1, !P1 ;  /* 0x00000001ff047807 */ /* 0x000fe20004800000 */
[----:B------:R1:W0:Y:S01]  /*0af0*/  @!UP1 SYNCS.EXCH.64 URZ, [UR6+0x1f8], UR4 ;  /* 0x0001f804063f95b2 */ /* 0x0002220008000100 */
[----:B------:R-:W-:Y:S01]  /*0b00*/  LOP3.LUT R6, R6, R3, RZ, 0xc0, !PT ;  /* 0x0000000306067212 */ /* 0x000fe200078ec0ff */
[----:B------:R-:W-:Y:S01]  /*0b10*/  NOP ;  /* 0x0000000000007918 */ /* 0x000fe20000000000 */
[----:B------:R-:W-:Y:S01]  /*0b20*/  SEL R4, R4, 0x2, P6 ;  /* 0x0000000204047807 */ /* 0x000fe20003000000 */
[----:B------:R-:W-:Y:S06]  /*0b30*/  @!P2 BRA `(.L_x_4) ;  /* 0x000000000008a947 */ /* 0x000fec0003800000 */
[----:B0-2---:R-:W-:Y:S01]  /*0b40*/  UCGABAR_ARV ;  /* 0x00000000000079c7 */ /* 0x005fe20008000000 */
[----:B------:R-:W-:Y:S05]  /*0b50*/  BRA `(.L_x_5) ;  /* 0x0000000000047947 */ /* 0x000fea0003800000 */
.L_x_4:
[----:B0-2---:R-:W-:Y:S01]  /*0b60*/  NOP ;  /* 0x0000000000007918 */ /* 0x005fe20000000000 */
.L_x_5:
[----:B------:R-:W0:Y:S01]  /*0b70*/  LDC R2, c[0x0][0x65c] ;  /* 0x00019700ff027b82 */ /* 0x000e220000000800 */
[----:B------:R-:W-:Y:S01]  /*0b80*/  IMAD.MOV.U32 R3, RZ, RZ, RZ ;  /* 0x000000ffff037224 */ /* 0x000fe200078e00ff */
[----:B0-----:R-:W-:Y:S01]  /*0b90*/  ISETP.NE.AND P3, PT, R2, 0x1, PT ;  /* 0x000000010200780c */ /* 0x001fe20003f65270 */
[----:B------:R-:W-:-:S12]  /*0ba0*/  IMAD.U32 R2, RZ, RZ, UR8 ;  /* 0x00000008ff027e24 */ /* 0x000fd8000f8e00ff */
[----:B------:R-:W0:Y:S01]  /*0bb0*/  @P3 LDC R15, c[0x0][0x10] ;  /* 0x00000400ff0f3b82 */ /* 0x000e220000000800 */
[----:B------:R-:W-:Y:S02]  /*0bc0*/  @P3 IMAD.MOV.U32 R9, RZ, RZ, RZ ;  /* 0x000000ffff093224 */ /* 0x000fe400078e00ff */
[----:B------:R-:W-:-:S05]  /*0bd0*/  @P3 IMAD.MOV.U32 R17, RZ, RZ, RZ ;  /* 0x000000ffff113224 */ /* 0x000fca00078e00ff */
[----:B------:R-:W2:Y:S01]  /*0be0*/  @!P3 LDC R11, c[0x0][0xc] ;  /* 0x00000300ff0bbb82 */ /* 0x000ea20000000800 */
[----:B0-----:R-:W-:-:S04]  /*0bf0*/  @P3 IMAD.WIDE.U32 R14, R15, UR8, R8 ;  /* 0x000000080f0e3c25 */ /* 0x001fc8000f8e0008 */
[----:B--2---:R-:W-:-:S04]  /*0c00*/  @!P3 IMAD.WIDE.U32 R10, R8, R11, R2 ;  /* 0x0000000b080ab225 */ /* 0x004fc800078e0002 */
[----:B------:R-:W-:Y:S02]  /*0c10*/  @P3 IMAD.MOV.U32 R2, RZ, RZ, R14 ;  /* 0x000000ffff023224 */ /* 0x000fe400078e000e */
[----:B------:R-:W-:Y:S02]  /*0c20*/  @P3 IMAD.IADD R3, R15, 0x1, R17 ;  /* 0x000000010f033824 */ /* 0x000fe400078e0211 */
[----:B------:R-:W-:Y:S02]  /*0c30*/  @!P3 IMAD.MOV.U32 R2, RZ, RZ, R10 ;  /* 0x000000ffff02b224 */ /* 0x000fe400078e000a */
[----:B------:R-:W-:Y:S01]  /*0c40*/  @!P3 IMAD.MOV.U32 R3, RZ, RZ, R11 ;  /* 0x000000ffff03b224 */ /* 0x000fe200078e000b */
[----:B------:R-:W-:Y:S06]  /*0c50*/  @!P2 BRA `(.L_x_6) ;  /* 0x00000000000ca947 */ /* 0x000fec0003800000 */
[----:B------:R-:W-:Y:S01]  /*0c60*/  UCGABAR_WAIT ;  /* 0x0000000000007dc7 */ /* 0x000fe20008000000 */
[----:B------:R-:W-:Y:S01]  /*0c70*/  CCTL.IVALL ;  /* 0x00000000ff00798f */ /* 0x000fe20002000000 */
[----:B------:R-:W-:Y:S05]  /*0c80*/  BRA `(.L_x_7) ;  /* 0x0000000000047947 */ /* 0x000fea0003800000 */
.L_x_6:
[----:B------:R-:W-:Y:S06]  /*0c90*/  BAR.SYNC.DEFER_BLOCKING 0x0 ;  /* 0x0000000000007b1d */ /* 0x000fec0000010000 */
.L_x_7:
[----:B------:R-:W-:Y:S05]  /*0ca0*/  @!P4 BRA `(.L_x_8) ;  /* 0x000000700004c947 */ /* 0x000fea0003800000 */
[----:B------:R-:W-:-:S13]  /*0cb0*/  ISETP.GT.U32.AND P0, PT, R16, 0x1, PT ;  /* 0x000000011000780c */ /* 0x000fda0003f04070 */
[----:B-1----:R-:W-:Y:S05]  /*0cc0*/  @P0 EXIT ;  /* 0x000000000000094d */ /* 0x002fea0003800000 */
[----:B------:R-:W-:Y:S01]  /*0cd0*/  ULDC.64 UR4, c[0x0][0x650] ;  /* 0x0001940000047ab9 */ /* 0x000fe20000000a00 */
[----:B------:R-:W-:Y:S01]  /*0ce0*/  PRMT R14, RZ, 0x7610, R14 ;  /* 0x00007610ff0e7816 */ /* 0x000fe2000000000e */
[----:B------:R-:W-:Y:S01]  /*0cf0*/  IMAD.MOV.U32 R10, RZ, RZ, -0x1 ;  /* 0xffffffffff0a7424 */ /* 0x000fe200078e00ff */
[----:B------:R-:W-:Y:S01]  /*0d00*/  ISETP.GE.U32.AND P0, PT, R2, UR4, PT ;  /* 0x0000000402007c0c */ /* 0x000fe2000bf06070 */
[----:B------:R-:W-:Y:S02]  /*0d10*/  IMAD.MOV.U32 R11, RZ, RZ, -0x1 ;  /* 0xffffffffff0b7424 */ /* 0x000fe400078e00ff */
[----:B------:R-:W-:Y:S01]  /*0d20*/  IMAD.MOV.U32 R7, RZ, RZ, -0x1 ;  /* 0xffffffffff077424 */ /* 0x000fe200078e00ff */
[----:B------:R-:W-:-:S13]  /*0d30*/  ISETP.GE.U32.AND.EX P0, PT, R3, UR5, PT, P0 ;  /* 0x0000000503007c0c */ /* 0x000fda000bf06100 */
[----:B------:R-:W-:Y:S05]  /*0d40*/  @P0 BRA `(.L_x_9) ;  /* 0x0000000400280947 */ /* 0x000fea0003800000 */
[----:B------:R-:W0:Y:S01]  /*0d50*/  LDC.64 R22, c[0x0][0x628] ;  /* 0x00018a00ff167b82 */ /* 0x000e220000000a00 */
[----:B------:R-:W-:Y:S02]  /*0d60*/  IMAD.MOV.U32 R10, RZ, RZ, R2 ;  /* 0x000000ffff0a7224 */ /* 0x000fe400078e0002 */
[----:B------:R-:W-:-:S05]  /*0d70*/  IMAD.MOV.U32 R11, RZ, RZ, R3 ;  /* 0x000000ffff0b7224 */ /* 0x000fca00078e0003 */
[----:B------:R-:W1:Y:S08]  /*0d80*/  LDC R18, c[0x0][0x630] ;  /* 0x00018c00ff127b82 */ /* 0x000e700000000800 */
[----:B------:R-:W2:Y:S01]  /*0d90*/  LDC.64 R24, c[0x0][0x620] ;  /* 0x00018800ff187b82 */ /* 0x000ea20000000a00 */
[----:B0-----:R-:W-:-:S04]  /*0da0*/  ISETP.NE.U32.AND P0, PT, R22, RZ, PT ;  /* 0x000000ff1600720c */ /* 0x001fc80003f05070 */
[----:B------:R-:W-:-:S13]  /*0db0*/  ISETP.NE.AND.EX P0, PT, R23, RZ, PT, P0 ;  /* 0x000000ff1700720c */ /* 0x000fda0003f05300 */
[----:B-12---:R-:W-:Y:S05]  /*0dc0*/  @!P0 BRA `(.L_x_10) ;  /* 0x0000000000288947 */ /* 0x006fea0003800000 */
[----:B------:R-:W0:Y:S02]  /*0dd0*/  LDC R7, c[0x0][0x634] ;  /* 0x00018d00ff077b82 */ /* 0x000e240000000800 */
[----:B0-----:R-:W-:-:S05]  /*0de0*/  IADD3 R7, P0, R2, R7, RZ ;  /* 0x0000000702077210 */ /* 0x001fca0007f1e0ff */
[----:B------:R-:W-:-:S04]  /*0df0*/  IMAD.X R19, RZ, RZ, R3, P0 ;  /* 0x000000ffff137224 */ /* 0x000fc800000e0603 */
[----:B------:R-:W-:-:S04]  /*0e00*/  IMAD.WIDE.U32 R10, R19, R22, RZ ;  /* 0x00000016130a7225 */ /* 0x000fc800078e00ff */
[----:B------:R-:W-:-:S04]  /*0e10*/  IMAD.WIDE.U32 R14, P0, R7, R23, R10 ;  /* 0x00000017070e7225 */ /* 0x000fc8000780000a */
[----:B------:R-:W-:-:S04]  /*0e20*/  IMAD.WIDE.U32 R10, R7, R22, RZ ;  /* 0x00000016070a7225 */ /* 0x000fc800078e00ff */
[----:B------:R-:W-:Y:S01]  /*0e30*/  IMAD.X R17, RZ, RZ, RZ, P0 ;  /* 0x000000ffff117224 */ /* 0x000fe200000e06ff */
[----:B------:R-:W-:Y:S01]  /*0e40*/  IADD3 RZ, P0, R11, R14, RZ ;  /* 0x0000000e0bff7210 */ /* 0x000fe20007f1e0ff */
[----:B------:R-:W-:-:S04]  /*0e50*/  IMAD.MOV.U32 R16, RZ, RZ, R15 ;  /* 0x000000ffff107224 */ /* 0x000fc800078e000f */
[----:B------:R-:W-:-:S08]  /*0e60*/  IMAD.WIDE.U32.X R10, R19, R23, R16, P0 ;  /* 0x00000017130a7225 */ /* 0x000fd000000e0410 */
.L_x_10:
[----:B------:R-:W0:Y:S01]  /*0e70*/  LDC.64 R26, c[0x0][0x640] ;  /* 0x00019000ff1a7b82 */ /* 0x000e220000000a00 */
[--C-:B------:R-:W-:Y:S01]  /*0e80*/  SHF.R.U64 R28, R10, R18, R11.reuse ;  /* 0x000000120a1c7219 */ /* 0x100fe2000000120b */
[----:B------:R-:W-:Y:S01]  /*0e90*/  IMAD R29, R13, R20, R8 ;  /* 0x000000140d1d7224 */ /* 0x000fe200078e0208 */
[----:B------:R-:W-:Y:S01]  /*0ea0*/  SHF.R.U32.HI R7, RZ, R18, R11 ;  /* 0x00000012ff077219 */ /* 0x000fe2000001160b */
[----:B------:R-:W-:Y:S01]  /*0eb0*/  IMAD.MOV.U32 R23, RZ, RZ, 0x1 ;  /* 0x00000001ff177424 */ /* 0x000fe200078e00ff */
[----:B------:R-:W-:-:S03]  /*0ec0*/  IADD3 R9, P0, RZ, -R28, RZ ;  /* 0x8000001cff097210 */ /* 0x000fc60007f1e0ff */
[----:B------:R-:W1:Y:S02]  /*0ed0*/  LDC R16, c[0x0][0x618] ;  /* 0x00018600ff107b82 */ /* 0x000e640000000800 */
[----:B------:R-:W-:Y:S02]  /*0ee0*/  IMAD.X R7, RZ, RZ, ~R7, P0 ;  /* 0x000000ffff077224 */ /* 0x000fe400000e0e07 */
[----:B------:R-:W-:-:S04]  /*0ef0*/  IMAD.WIDE.U32 R10, R9, R24, R2 ;  /* 0x00000018090a7225 */ /* 0x000fc800078e0002 */
[----:B------:R-:W2:Y:S01]  /*0f00*/  LDC R15, c[0x0][0x608] ;  /* 0x00018200ff0f7b82 */ /* 0x000ea20000000800 */
[----:B------:R-:W-:-:S04]  /*0f10*/  IMAD R14, R7, R24, RZ ;  /* 0x00000018070e7224 */ /* 0x000fc800078e02ff */
[----:B------:R-:W-:-:S03]  /*0f20*/  IMAD R7, R9, R25, R14 ;  /* 0x0000001909077224 */ /* 0x000fc600078e020e */
[----:B------:R-:W3:Y:S01]  /*0f30*/  LDC R22, c[0x0][0x658] ;  /* 0x00019600ff167b82 */ /* 0x000ee20000000800 */
[----:B------:R-:W-:Y:S01]  /*0f40*/  IMAD.IADD R7, R11, 0x1, R7 ;  /* 0x000000010b077824 */ /* 0x000fe200078e0207 */
[----:B0-----:R-:W-:-:S04]  /*0f50*/  ISETP.NE.U32.AND P0, PT, R26, RZ, PT ;  /* 0x000000ff1a00720c */ /* 0x001fc80003f05070 */
[----:B------:R-:W-:Y:S02]  /*0f60*/  ISETP.NE.AND.EX P0, PT, R27, RZ, PT, P0 ;  /* 0x000000ff1b00720c */ /* 0x000fe40003f05300 */
[----:B------:R-:W0:Y:S01]  /*0f70*/  LDC R18, c[0x0][0x600] ;  /* 0x00018000ff127b82 */ /* 0x000e220000000800 */
[-CC-:B-1----:R-:W-:Y:S02]  /*0f80*/  SHF.R.U64 R19, R10, R16.reuse, R7.reuse ;  /* 0x000000100a137219 */ /* 0x182fe40000001207 */
[----:B------:R-:W-:Y:S01]  /*0f90*/  SHF.R.U32.HI R10, RZ, R16, R7 ;  /* 0x00000010ff0a7219 */ /* 0x000fe20000011607 */
[----:B------:R-:W-:-:S04]  /*0fa0*/  IMAD.MOV.U32 R7, RZ, RZ, -0x1 ;  /* 0xffffffffff077424 */ /* 0x000fc800078e00ff */
[----:B------:R-:W1:Y:S01]  /*0fb0*/  LDC R21, c[0x0][0x648] ;  /* 0x00019200ff157b82 */ /* 0x000e620000000800 */
[-CC-:B--2---:R-:W-:Y:S02]  /*0fc0*/  SHF.R.U64 R16, R19, R15.reuse, R10.reuse ;  /* 0x0000000f13107219 */ /* 0x184fe4000000120a */
[----:B------:R-:W-:-:S05]  /*0fd0*/  SHF.R.U32.HI R9, RZ, R15, R10 ;  /* 0x0000000fff097219 */ /* 0x000fca000001160a */
[----:B------:R-:W2:Y:S01]  /*0fe0*/  LDC R24, c[0x0][0x638] ;  /* 0x00018e00ff187b82 */ /* 0x000ea20000000800 */
[-CC-:B---3--:R-:W-:Y:S02]  /*0ff0*/  SHF.R.U64 R20, R16, R22.reuse, R9.reuse ;  /* 0x0000001610147219 */ /* 0x188fe40000001209 */
[-C--:B------:R-:W-:Y:S02]  /*1000*/  SHF.L.U32 R7, R7, R22.reuse, RZ ;  /* 0x0000001607077219 */ /* 0x080fe400000006ff */
[----:B------:R-:W-:Y:S01]  /*1010*/  SHF.R.U32.HI R9, RZ, R22, R9 ;  /* 0x00000016ff097219 */ /* 0x000fe20000011609 */
[----:B------:R-:W-:Y:S01]  /*1020*/  IMAD.MOV.U32 R8, RZ, RZ, R20 ;  /* 0x000000ffff087224 */ /* 0x000fe200078e0014 */
[----:B------:R-:W-:Y:S01]  /*1030*/  LOP3.LUT R13, RZ, R7, RZ, 0x33, !PT ;  /* 0x00000007ff0d7212 */ /* 0x000fe200078e33ff */
[----:B------:R-:W3:Y:S01]  /*1040*/  LDC R25, c[0x0][0x610] ;  /* 0x00018400ff197b82 */ /* 0x000ee20000000800 */
[----:B------:R-:W-:Y:S05]  /*1050*/  @!P0 BRA `(.L_x_11) ;  /* 0x0000000000288947 */ /* 0x000fea0003800000 */
[----:B------:R-:W4:Y:S02]  /*1060*/  LDC R7, c[0x0][0x64c] ;  /* 0x00019300ff077b82 */ /* 0x000f240000000800 */
[----:B----4-:R-:W-:-:S05]  /*1070*/  IADD3 R7, P0, R20, R7, RZ ;  /* 0x0000000714077210 */ /* 0x010fca0007f1e0ff */
        /* <DEDUP_REMOVED lines=8> */
.L_x_11:
[----:B-1----:R-:W-:Y:S01]  /*1100*/  SHF.R.U64 R9, R8, R21, R9 ;  /* 0x0000001508097219 */ /* 0x002fe20000001209 */
[----:B0-----:R-:W-:Y:S01]  /*1110*/  VIADD R10, R18, 0xffffffff ;  /* 0xffffffff120a7836 */ /* 0x001fe20000000000 */
[----:B------:R-:W-:Y:S01]  /*1120*/  SHF.L.U32 R7, R23, R22, RZ ;  /* 0x0000001617077219 */ /* 0x000fe200000006ff */
[----:B------:R-:W-:Y:S01]  /*1130*/  IMAD.MOV.U32 R14, RZ, RZ, 0x1 ;  /* 0x00000001ff0e7424 */ /* 0x000fe200078e00ff */
[----:B------:R-:W-:Y:S01]  /*1140*/  LOP3.LUT R8, R16, R13, RZ, 0xc0, !PT ;  /* 0x0000000d10087212 */ /* 0x000fe200078ec0ff */
[----:B------:R-:W-:Y:S01]  /*1150*/  IMAD.MOV R11, RZ, RZ, -R9 ;  /* 0x000000ffff0b7224 */ /* 0x000fe200078e0a09 */
[----:B------:R-:W-:Y:S02]  /*1160*/  SEL R12, R12, R29, !P3 ;  /* 0x0000001d0c0c7207 */ /* 0x000fe40005800000 */
[----:B------:R-:W-:Y:S01]  /*1170*/  LOP3.LUT R10, R19, R10, RZ, 0xc0, !PT ;  /* 0x0000000a130a7212 */ /* 0x000fe200078ec0ff */
[----:B------:R-:W-:Y:S02]  /*1180*/  IMAD R9, R7, R9, R8 ;  /* 0x0000000907097224 */ /* 0x000fe400078e0208 */
[----:B--2---:R-:W-:-:S02]  /*1190*/  IMAD R7, R11, R24, R20 ;  /* 0x000000180b077224 */ /* 0x004fc400078e0214 */
[----:B---3--:R-:W-:Y:S02]  /*11a0*/  IMAD R12, R9, R25, R12 ;  /* 0x00000019090c7224 */ /* 0x008fe400078e020c */
[----:B------:R-:W-:-:S05]  /*11b0*/  IMAD R7, R7, R18, R10 ;  /* 0x0000001207077224 */ /* 0x000fca00078e020a */
[----:B------:R-:W-:Y:S02]  /*11c0*/  SEL R11, R7, R12, !P3 ;  /* 0x0000000c070b7207 */ /* 0x000fe40005800000 */
[----:B------:R-:W-:Y:S01]  /*11d0*/  SEL R10, R12, R7, !P3 ;  /* 0x000000070c0a7207 */ /* 0x000fe20005800000 */
[----:B------:R-:W-:-:S07]  /*11e0*/  IMAD.MOV.U32 R7, RZ, RZ, R28 ;  /* 0x000000ffff077224 */ /* 0x000fce00078e001c */
.L_x_9:
[----:B------:R-:W-:-:S08]  /*11f0*/  NOP ;  /* 0x0000000000007918 */ /* 0x000fd00000000000 */
[----:B------:R-:W0:Y:S02]  /*1200*/  USETMAXREG.TRY_ALLOC.CTAPOOL UP0, 0xe8 ;  /* 0x000000e8000079c8 */ /* 0x000e240008000600 */
[----:B0-----:R-:W-:-:S13]  /*1210*/  PLOP3.LUT P0, PT, PT, PT, UP0, 0x80, 0x0 ;  /* 0x000000000000781c */ /* 0x001fda0003f0f008 */
[----:B------:R-:W-:Y:S05]  /*1220*/  @!P0 BRA `(.L_x_9) ;  /* 0xfffffffc00f08947 */ /* 0x000fea000383ffff */
[----:B------:R-:W-:Y:S01]  /*1230*/  ULDC.64 UR4, c[0x0][0x598] ;  /* 0x0001660000047ab9 */ /* 0x000fe20000000a00 */
[----:B------:R-:W-:Y:S01]  /*1240*/  ULDC.64 UR30, c[0x0][0x208] ;  /* 0x00008200001e7ab9 */ /* 0x000fe20000000a00 */
[----:B------:R-:W-:-:S04]  /*1250*/  ISETP.NE.U32.AND P0, PT, RZ, UR4, PT ;  /* 0x00000004ff007c0c */ /* 0x000fc8000bf05070 */
[----:B------:R-:W-:-:S13]  /*1260*/  ISETP.NE.AND.EX P0, PT, RZ, UR5, PT, P0 ;  /* 0x00000005ff007c0c */ /* 0x000fda000bf05300 */
[----:B------:R-:W-:Y:S05]  /*1270*/  @!P0 BRA `(.L_x_12) ;  /* 0x00000000001c8947 */ /* 0x000fea0003800000 */
[----:B------:R-:W0:Y:S02]  /*1280*/  LDC.64 R8, c[0x0][0x598] ;  /* 0x00016600ff087b82 */ /* 0x000e240000000a00 */
[----:B0-----:R-:W2:Y:S02]  /*1290*/  LDG.E.64 R8, desc[UR30][R8.64] ;  /* 0x0000001e08087981 */ /* 0x001ea4000c1e1b00 */
[----:B--2---:R-:W-:-:S04]  /*12a0*/  ISETP.NE.U32.AND P0, PT, R8, RZ, PT ;  /* 0x000000ff0800720c */ /* 0x004fc80003f05070 */
[----:B------:R-:W-:-:S13]  /*12b0*/  ISETP.NE.AND.EX P0, PT, R9, RZ, PT, P0 ;  /* 0x000000ff0900720c */ /* 0x000fda0003f05300 */
[----:B------:R-:W-:Y:S05]  /*12c0*/  @!P0 BRA `(.L_x_12) ;  /* 0x0000000000088947 */ /* 0x000fea0003800000 */
[----:B------:R0:W5:Y:S01]  /*12d0*/  LD.E R8, desc[UR30][R8.64] ;  /* 0x0000001e08087980 */ /* 0x000162000c101900 */
[----:B------:R-:W-:Y:S05]  /*12e0*/  BRA `(.L_x_13) ;  /* 0x0000000000207947 */ /* 0x000fea0003800000 */
.L_x_12:
[----:B------:R-:W-:Y:S02]  /*12f0*/  ULDC.64 UR4, c[0x0][0x588] ;  /* 0x0001620000047ab9 */ /* 0x000fe40000000a00 */
[----:B------:R-:W-:-:S04]  /*1300*/  ISETP.NE.U32.AND P0, PT, RZ, UR4, PT ;  /* 0x00000004ff007c0c */ /* 0x000fc8000bf05070 */
[----:B------:R-:W-:-:S13]  /*1310*/  ISETP.NE.AND.EX P0, PT, RZ, UR5, PT, P0 ;  /* 0x00000005ff007c0c */ /* 0x000fda000bf05300 */
[----:B------:R-:W-:Y:S05]  /*1320*/  @!P0 BRA `(.L_x_14) ;  /* 0x00000000000c8947 */ /* 0x000fea0003800000 */
[----:B------:R-:W0:Y:S02]  /*1330*/  LDC.64 R8, c[0x0][0x588] ;  /* 0x00016200ff087b82 */ /* 0x000e240000000a00 */
[----:B0-----:R1:W5:Y:S01]  /*1340*/  LDG.E R8, desc[UR30][R8.64] ;  /* 0x0000001e08087981 */ /* 0x001362000c1e1900 */
[----:B------:R-:W-:Y:S05]  /*1350*/  BRA `(.L_x_13) ;  /* 0x0000000000047947 */ /* 0x000fea0003800000 */
.L_x_14:
[----:B------:R-:W2:Y:S02]  /*1360*/  LDC R8, c[0x0][0x580] ;  /* 0x00016000ff087b82 */ /* 0x000ea40000000800 */
.L_x_13:
[----:B------:R-:W-:Y:S02]  /*1370*/  ULDC.64 UR4, c[0x0][0x5a0] ;  /* 0x0001680000047ab9 */ /* 0x000fe40000000a00 */
[----:B------:R-:W-:-:S04]  /*1380*/  ISETP.NE.U32.AND P0, PT, RZ, UR4, PT ;  /* 0x00000004ff007c0c */ /* 0x000fc8000bf05070 */
[----:B------:R-:W-:-:S13]  /*1390*/  ISETP.NE.AND.EX P0, PT, RZ, UR5, PT, P0 ;  /* 0x00000005ff007c0c */ /* 0x000fda000bf05300 */
[----:B------:R-:W-:Y:S05]  /*13a0*/  @!P0 BRA `(.L_x_15) ;  /* 0x00000000001c8947 */ /* 0x000fea0003800000 */
[----:B------:R-:W3:Y:S02]  /*13b0*/  LDC.64 R12, c[0x0][0x5a0] ;  /* 0x00016800ff0c7b82 */ /* 0x000ee40000000a00 */
[----:B---3--:R-:W3:Y:S02]  /*13c0*/  LDG.E.64 R12, desc[UR30][R12.64] ;  /* 0x0000001e0c0c7981 */ /* 0x008ee4000c1e1b00 */
[----:B---3--:R-:W-:-:S04]  /*13d0*/  ISETP.NE.U32.AND P0, PT, R12, RZ, PT ;  /* 0x000000ff0c00720c */ /* 0x008fc80003f05070 */
[----:B------:R-:W-:-:S13]  /*13e0*/  ISETP.NE.AND.EX P0, PT, R13, RZ, PT, P0 ;  /* 0x000000ff0d00720c */ /* 0x000fda0003f05300 */
[----:B------:R-:W-:Y:S05]  /*13f0*/  @!P0 BRA `(.L_x_15) ;  /* 0x0000000000088947 */ /* 0x000fea0003800000 */
[----:B01----:R0:W5:Y:S01]  /*1400*/  LD.E R9, desc[UR30][R12.64] ;  /* 0x0000001e0c097980 */ /* 0x003162000c101900 */
[----:B------:R-:W-:Y:S05]  /*1410*/  BRA `(.L_x_16) ;  /* 0x0000000000207947 */ /* 0x000fea0003800000 */
.L_x_15:
[----:B------:R-:W-:Y:S02]  /*1420*/  ULDC.64 UR4, c[0x0][0x590] ;  /* 0x0001640000047ab9 */ /* 0x000fe40000000a00 */
[----:B------:R-:W-:-:S04]  /*1430*/  ISETP.NE.U32.AND P0, PT, RZ, UR4, PT ;  /* 0x00000004ff007c0c */ /* 0x000fc8000bf05070 */
[----:B------:R-:W-:-:S13]  /*1440*/  ISETP.NE.AND.EX P0, PT, RZ, UR5, PT, P0 ;  /* 0x00000005ff007c0c */ /* 0x000fda000bf05300 */
[----:B------:R-:W-:Y:S05]  /*1450*/  @!P0 BRA `(.L_x_17) ;  /* 0x00000000000c8947 */ /* 0x000fea0003800000 */
[----:B------:R-:W0:Y:S02]  /*1460*/  LDC.64 R12, c[0x0][0x590] ;  /* 0x00016400ff0c7b82 */ /* 0x000e240000000a00 */
[----:B01----:R1:W5:Y:S01]  /*1470*/  LDG.E R9, desc[UR30][R12.64] ;  /* 0x0000001e0c097981 */ /* 0x003362000c1e1900 */
[----:B------:R-:W-:Y:S05]  /*1480*/  BRA `(.L_x_16) ;  /* 0x0000000000047947 */ /* 0x000fea0003800000 */
.L_x_17:
[----:B01----:R-:W3:Y:S02]  /*1490*/  LDC R9, c[0x0][0x584] ;  /* 0x00016100ff097b82 */ /* 0x003ee40000000800 */
.L_x_16:
[----:B------:R-:W-:-:S13]  /*14a0*/  LOP3.LUT P0, RZ, R14, 0xff, RZ, 0xc0, !PT ;  /* 0x000000ff0eff7812 */ /* 0x000fda000780c0ff */
[----:B------:R-:W-:Y:S05]  /*14b0*/  @!P0 EXIT ;  /* 0x000000000000894d */ /* 0x000fea0003800000 */
[----:B------:R-:W-:Y:S01]  /*14c0*/  ULDC UR4, c[0x0][0x28c] ;  /* 0x0000a30000047ab9 */ /* 0x000fe20000000800 */
[----:B------:R-:W-:Y:S01]  /*14d0*/  LOP3.LUT R127, R4, 0x1, RZ, 0xfc, !PT ;  /* 0x00000001047f7812 */ /* 0x000fe200078efcff */
[----:B------:R-:W-:-:S04]  /*14e0*/  UIADD3 UR4, UR4, 0x1f, URZ ;  /* 0x0000001f04047890 */ /* 0x000fc8000fffe03f */
[----:B------:R-:W-:-:S04]  /*14f0*/  USHF.R.S32.HI UR5, URZ, 0x1f, UR4 ;  /* 0x0000001f3f057899 */ /* 0x000fc80008011404 */
[----:B------:R-:W-:-:S03]  /*1500*/  ULEA.HI UR5, UR5, UR4, URZ, 0x5 ;  /* 0x0000000405057291 */ /* 0x000fc6000f8f283f */
[----:B------:R-:W-:Y:S01]  /*1510*/  UMOV UR4, URZ ;  /* 0x0000003f00047c82 */ /* 0x000fe20008000000 */
[----:B------:R-:W-:-:S03]  /*1520*/  USHF.R.S32.HI UR9, URZ, 0x5, UR5 ;  /* 0x000000053f097899 */ /* 0x000fc60008011405 */
[----:B------:R-:W-:-:S09]  /*1530*/  UMOV UR5, URZ ;  /* 0x0000003f00057c82 */ /* 0x000fd20008000000 */
.L_x_156:
[----:B01----:R-:W-:Y:S01]  /*1540*/  LOP3.LUT R12, R0, 0x80, RZ, 0xc0, !PT ;  /* 0x00000080000c7812 */ /* 0x003fe200078ec0ff */
[----:B------:R-:W0:Y:S01]  /*1550*/  S2UR UR13, SR_CgaCtaId ;  /* 0x00000000000d79c3 */ /* 0x000e220000008800 */
[----:B------:R-:W-:Y:S01]  /*1560*/  UMOV UR12, 0x400 ;  /* 0x00000400000c7882 */ /* 0x000fe20000000000 */
[----:B------:R-:W-:Y:S01]  /*1570*/  UMOV UR6, URZ ;  /* 0x0000003f00067c82 */ /* 0x000fe20008000000 */
[----:B------:R-:W-:Y:S01]  /*1580*/  SHF.R.U32.HI R12, RZ, 0x7, R12 ;  /* 0x00000007ff0c7819 */ /* 0x000fe2000001160c */
[----:B------:R-:W-:Y:S01]  /*1590*/  UMOV UR7, URZ ;  /* 0x0000003f00077c82 */ /* 0x000fe20008000000 */
[----:B------:R-:W-:Y:S01]  /*15a0*/  UMOV UR28, UR5 ;  /* 0x00000005001c7c82 */ /* 0x000fe20008000000 */
[----:B------:R-:W-:Y:S02]  /*15b0*/  CS2R R14, SRZ ;  /* 0x00000000000e7805 */ /* 0x000fe4000001ff00 */
[----:B------:R-:W-:Y:S01]  /*15c0*/  CS2R R16, SRZ ;  /* 0x0000000000107805 */ /* 0x000fe2000001ff00 */
[----:B------:R-:W1:Y:S01]  /*15d0*/  LDC R13, c[0x0][0x28c] ;  /* 0x0000a300ff0d7b82 */ /* 0x000e620000000800 */
[----:B------:R-:W4:Y:S01]  /*15e0*/  SHFL.IDX PT, R12, R12, RZ, 0x1f ;  /* 0x00001fff0c0c7589 */ /* 0x000f2200000e0000 */
[----:B------:R-:W-:-:S02]  /*15f0*/  CS2R R18, SRZ ;  /* 0x0000000000127805 */ /* 0x000fc4000001ff00 */
[----:B------:R-:W-:Y:S02]  /*1600*/  CS2R R20, SRZ ;  /* 0x0000000000147805 */ /* 0x000fe4000001ff00 */
[----:B------:R-:W-:Y:S02]  /*1610*/  CS2R R22, SRZ ;  /* 0x0000000000167805 */ /* 0x000fe4000001ff00 */
[----:B------:R-:W-:Y:S02]  /*1620*/  CS2R R80, SRZ ;  /* 0x0000000000507805 */ /* 0x000fe4000001ff00 */
[----:B------:R-:W-:Y:S02]  /*1630*/  CS2R R82, SRZ ;  /* 0x0000000000527805 */ /* 0x000fe4000001ff00 */
[----:B------:R-:W-:Y:S02]  /*1640*/  CS2R R84, SRZ ;  /* 0x0000000000547805 */ /* 0x000fe4000001ff00 */
        /* <DEDUP_REMOVED lines=16> */
[----:B-1----:R-:W-:Y:S02]  /*1750*/  ISETP.GE.AND P0, PT, R13, 0x1, PT ;  /* 0x000000010d00780c */ /* 0x002fe40003f06270 */
[----:B------:R-:W-:Y:S02]  /*1760*/  CS2R R118, SRZ ;  /* 0x0000000000767805 */ /* 0x000fe4000001ff00 */
[----:B----4-:R-:W-:-:S02]  /*1770*/  R2UR UR8, R12 ;  /* 0x000000000c0872ca */ /* 0x010fc400000e0000 */
[----:B------:R-:W-:Y:S02]  /*1780*/  CS2R R120, SRZ ;  /* 0x0000000000787805 */ /* 0x000fe4000001ff00 */
[----:B------:R-:W-:Y:S02]  /*1790*/  CS2R R122, SRZ ;  /* 0x00000000007a7805 */ /* 0x000fe4000001ff00 */
[----:B------:R-:W-:Y:S01]  /*17a0*/  CS2R R124, SRZ ;  /* 0x00000000007c7805 */ /* 0x000fe2000001ff00 */
[----:B------:R-:W-:Y:S01]  /*17b0*/  IMAD.U32 R128, RZ, RZ, UR4 ;  /* 0x00000004ff807e24 */ /* 0x000fe2000f8e00ff */
[----:B------:R-:W-:Y:S02]  /*17c0*/  CS2R R72, SRZ ;  /* 0x0000000000487805 */ /* 0x000fe4000001ff00 */
[----:B------:R-:W-:Y:S02]  /*17d0*/  CS2R R74, SRZ ;  /* 0x00000000004a7805 */ /* 0x000fe4000001ff00 */
[----:B------:R-:W-:-:S02]  /*17e0*/  CS2R R76, SRZ ;  /* 0x00000000004c7805 */ /* 0x000fc4000001ff00 */
[----:B------:R-:W-:Y:S02]  /*17f0*/  CS2R R78, SRZ ;  /* 0x00000000004e7805 */ /* 0x000fe4000001ff00 */
[----:B------:R-:W-:Y:S02]  /*1800*/  CS2R R64, SRZ ;  /* 0x0000000000407805 */ /* 0x000fe4000001ff00 */
[----:B------:R-:W-:Y:S02]  /*1810*/  CS2R R66, SRZ ;  /* 0x0000000000427805 */ /* 0x000fe4000001ff00 */
[----:B------:R-:W-:Y:S02]  /*1820*/  CS2R R68, SRZ ;  /* 0x0000000000447805 */ /* 0x000fe4000001ff00 */
[----:B------:R-:W-:Y:S01]  /*1830*/  CS2R R70, SRZ ;  /* 0x0000000000467805 */ /* 0x000fe2000001ff00 */
[----:B------:R-:W-:Y:S01]  /*1840*/  ULEA.HI UR10, UR8, UR8, URZ, 0x1 ;  /* 0x00000008080a7291 */ /* 0x000fe2000f8f083f */
[----:B------:R-:W-:-:S02]  /*1850*/  CS2R R56, SRZ ;  /* 0x0000000000387805 */ /* 0x000fc4000001ff00 */
[----:B------:R-:W-:Y:S02]  /*1860*/  CS2R R58, SRZ ;  /* 0x00000000003a7805 */ /* 0x000fe4000001ff00 */
[----:B------:R-:W-:Y:S01]  /*1870*/  CS2R R60, SRZ ;  /* 0x00000000003c7805 */ /* 0x000fe2000001ff00 */
[----:B------:R-:W-:Y:S01]  /*1880*/  ULOP3.LUT UR11, UR10, 0x1ffffe, URZ, 0xc0, !UPT ;  /* 0x001ffffe0a0b7892 */ /* 0x000fe2000f8ec03f */
[----:B------:R-:W-:Y:S01]  /*1890*/  CS2R R62, SRZ ;  /* 0x00000000003e7805 */ /* 0x000fe2000001ff00 */
[----:B0-----:R-:W-:Y:S01]  /*18a0*/  ULEA UR10, UR13, UR12, 0x18 ;  /* 0x0000000c0d0a7291 */ /* 0x001fe2000f8ec03f */
[----:B------:R-:W-:Y:S01]  /*18b0*/  CS2R R48, SRZ ;  /* 0x0000000000307805 */ /* 0x000fe2000001ff00 */
[----:B------:R-:W-:Y:S01]  /*18c0*/  UIADD3 UR11, UR8, -UR11, URZ ;  /* 0x8000000b080b7290 */ /* 0x000fe2000fffe03f */
[----:B------:R-:W-:Y:S02]  /*18d0*/  CS2R R50, SRZ ;  /* 0x0000000000327805 */ /* 0x000fe4000001ff00 */
[----:B------:R-:W-:Y:S01]  /*18e0*/  CS2R R52, SRZ ;  /* 0x0000000000347805 */ /* 0x000fe2000001ff00 */
[----:B------:R-:W-:Y:S01]  /*18f0*/  UMOV UR8, URZ ;  /* 0x0000003f00087c82 */ /* 0x000fe20008000000 */
[----:B------:R-:W-:Y:S01]  /*1900*/  ULEA UR11, UR11, UR10, 0xb ;  /* 0x0000000a0b0b7291 */ /* 0x000fe2000f8e583f */
[----:B------:R-:W-:-:S02]  /*1910*/  CS2R R54, SRZ ;  /* 0x0000000000367805 */ /* 0x000fc4000001ff00 */
[----:B------:R-:W-:Y:S02]  /*1920*/  CS2R R40, SRZ ;  /* 0x0000000000287805 */ /* 0x000fe4000001ff00 */
[----:B------:R-:W-:Y:S01]  /*1930*/  CS2R R42, SRZ ;  /* 0x00000000002a7805 */ /* 0x000fe2000001ff00 */
[----:B------:R-:W-:Y:S01]  /*1940*/  UIADD3 UR11, UR11, 0x300, URZ ;  /* 0x000003000b0b7890 */ /* 0x000fe2000fffe03f */
[----:B------:R-:W-:Y:S02]  /*1950*/  CS2R R44, SRZ ;  /* 0x00000000002c7805 */ /* 0x000fe4000001ff00 */
[----:B------:R-:W-:Y:S02]  /*1960*/  CS2R R46, SRZ ;  /* 0x00000000002e7805 */ /* 0x000fe4000001ff00 */
[----:B------:R-:W-:Y:S01]  /*1970*/  CS2R R32, SRZ ;  /* 0x0000000000207805 */ /* 0x000fe2000001ff00 */
[----:B------:R-:W-:Y:S01]  /*1980*/  USHF.R.U32.HI UR11, URZ, 0x4, UR11 ;  /* 0x000000043f0b7899 */ /* 0x000fe2000801160b */
[----:B------:R-:W-:-:S02]  /*1990*/  CS2R R34, SRZ ;  /* 0x0000000000227805 */ /* 0x000fc4000001ff00 */
[----:B------:R-:W-:Y:S02]  /*19a0*/  CS2R R36, SRZ ;  /* 0x0000000000247805 */ /* 0x000fe4000001ff00 */
[----:B------:R-:W-:Y:S01]  /*19b0*/  CS2R R38, SRZ ;  /* 0x0000000000267805 */ /* 0x000fe2000001ff00 */
[----:B------:R-:W-:Y:S01]  /*19c0*/  ULOP3.LUT UR11, UR11, 0x3fff, URZ, 0xc0, !UPT ;  /* 0x00003fff0b0b7892 */ /* 0x000fe2000f8ec03f */
[----:B------:R-:W-:Y:S02]  /*19d0*/  CS2R R24, SRZ ;  /* 0x0000000000187805 */ /* 0x000fe4000001ff00 */
[----:B---3--:R-:W-:Y:S02]  /*19e0*/  CS2R R26, SRZ ;  /* 0x00000000001a7805 */ /* 0x008fe4000001ff00 */
[----:B------:R-:W-:Y:S02]  /*19f0*/  CS2R R28, SRZ ;  /* 0x00000000001c7805 */ /* 0x000fe4000001ff00 */
[----:B------:R-:W-:Y:S01]  /*1a00*/  CS2R R30, SRZ ;  /* 0x00000000001e7805 */ /* 0x000fe2000001ff00 */
[----:B------:R-:W-:Y:S06]  /*1a10*/  @!P0 BRA `(.L_x_18) ;  /* 0x0000000800508947 */ /* 0x000fec0003800000 */
[----:B------:R-:W-:-:S13]  /*1a20*/  ISETP.NE.AND P1, PT, R127, 0x3, PT ;  /* 0x000000037f00780c */ /* 0x000fda0003f25270 */
[----:B------:R-:W-:Y:S05]  /*1a30*/  @!P1 BRA `(.L_x_19) ;  /* 0x0000000000049947 */ /* 0x000fea0003800000 */
[----:B------:R-:W-:Y:S01]  /*1a40*/  BPT.TRAP 0x1 ;  /* 0x000000040000795c */ /* 0x000fe20000300000 */
.L_x_19:
[----:B------:R-:W-:Y:S01]  /*1a50*/  ULEA UR7, UR5, UR10, 0x3 ;  /* 0x0000000a05077291 */ /* 0x000fe2000f8e183f */
[----:B------:R-:W-:-:S05]  /*1a60*/  IMAD.U32 R12, RZ, RZ, UR4 ;  /* 0x00000004ff0c7e24 */ /* 0x000fca000f8e00ff */
[----:B------:R-:W-:-:S04]  /*1a70*/  SHF.L.U32 R12, R12, 0x1f, RZ ;  /* 0x0000001f0c0c7819 */ /* 0x000fc800000006ff */
[----:B------:R0:W1:Y:S01]  /*1a80*/  SYNCS.PHASECHK.TRANS64.TRYWAIT P0, [UR7], R12 ;  /* 0x0000000cff0075a7 */ /* 0x0000620008000147 */
[----:B------:R-:W-:Y:S05]  /*1a90*/  @!P1 BRA `(.L_x_20) ;  /* 0x0000000000049947 */ /* 0x000fea0003800000 */
[----:B------:R-:W-:Y:S01]  /*1aa0*/  BPT.TRAP 0x1 ;  /* 0x000000040000795c */ /* 0x000fe20000300000 */
.L_x_20:
[----:B------:R-:W-:Y:S01]  /*1ab0*/  UMOV UR6, 0x1 ;  /* 0x0000000100067882 */ /* 0x000fe20000000000 */
[----:B------:R-:W-:Y:S01]  /*1ac0*/  IMAD.MOV.U32 R14, RZ, RZ, RZ ;  /* 0x000000ffff0e7224 */ /* 0x000fe200078e00ff */
[----:B-1----:R-:W-:Y:S06]  /*1ad0*/  @P0 BRA `(.L_x_21) ;  /* 0x0000000000080947 */ /* 0x002fec0003800000 */
[----:B------:R-:W1:Y:S02]  /*1ae0*/  SYNCS.PHASECHK.TRANS64.TRYWAIT P0, [UR7], R12 ;  /* 0x0000000cff0075a7 */ /* 0x000e640008000147 */
[----:B-1----:R-:W-:Y:S05]  /*1af0*/  @!P0 BRA `(.L_x_22) ;  /* 0x0000008400708947 */ /* 0x002fea0003800000 */
.L_x_21:
[----:B------:R-:W-:Y:S01]  /*1b00*/  UIADD3 UR7, UR10, 0x1e300, URZ ;  /* 0x0001e3000a077890 */ /* 0x000fe2000fffe03f */
[----:B------:R-:W-:Y:S01]  /*1b10*/  WARPGROUP.ARRIVE ;  /* 0x00000000000079c5 */ /* 0x000fe20000000000 */
[----:B------:R-:W-:Y:S01]  /*1b20*/  ULOP3.LUT UR12, UR11, 0x10000, URZ, 0xfc, !UPT ;  /* 0x000100000b0c7892 */ /* 0x000fe2000f8efc3f */
[----:B------:R-:W-:Y:S01]  /*1b30*/  IMAD.MOV.U32 R15, RZ, RZ, RZ ;  /* 0x000000ffff0f7224 */ /* 0x000fe200078e00ff */
[----:B------:R-:W-:Y:S01]  /*1b40*/  USHF.R.U32.HI UR7, URZ, 0x4, UR7 ;  /* 0x000000043f077899 */ /* 0x000fe20008011607 */
[----:B------:R-:W-:Y:S01]  /*1b50*/  CS2R R16, SRZ ;  /* 0x0000000000107805 */ /* 0x000fe2000001ff00 */
[----:B------:R-:W-:Y:S01]  /*1b60*/  ULEA UR12, UR5, UR12, 0x8 ;  /* 0x0000000c050c7291 */ /* 0x000fe2000f8e403f */
[----:B------:R-:W-:Y:S01]  /*1b70*/  CS2R R18, SRZ ;  /* 0x0000000000127805 */ /* 0x000fe2000001ff00 */
[----:B------:R-:W-:Y:S01]  /*1b80*/  ULOP3.LUT UR7, UR7, 0x3fff, URZ, 0xc0, !UPT ;  /* 0x00003fff07077892 */ /* 0x000fe2000f8ec03f */
[----:B------:R-:W-:Y:S01]  /*1b90*/  CS2R R20, SRZ ;  /* 0x0000000000147805 */ /* 0x000fe2000001ff00 */
[----:B------:R-:W-:Y:S01]  /*1ba0*/  UMOV UR13, 0xc0000010 ;  /* 0xc0000010000d7882 */ /* 0x000fe20000000000 */
[----:B------:R-:W-:Y:S01]  /*1bb0*/  UMOV UR15, 0xc0000010 ;  /* 0xc0000010000f7882 */ /* 0x000fe20000000000 */
[----:B------:R-:W-:Y:S01]  /*1bc0*/  ULOP3.LUT UR7, UR7, 0x10000, URZ, 0xfc, !UPT ;  /* 0x0001000007077892 */ /* 0x000fe2000f8efc3f */
[----:B------:R-:W-:-:S02]  /*1bd0*/  CS2R R22, SRZ ;  /* 0x0000000000167805 */ /* 0x000fc4000001ff00 */
[----:B------:R-:W-:Y:S02]  /*1be0*/  CS2R R80, SRZ ;  /* 0x0000000000507805 */ /* 0x000fe4000001ff00 */
[----:B------:R-:W-:Y:S01]  /*1bf0*/  CS2R R82, SRZ ;  /* 0x0000000000527805 */ /* 0x000fe2000001ff00 */
[----:B------:R-:W-:Y:S01]  /*1c00*/  UIMAD UR7, UR5, 0xe0, UR7 ;  /* 0x000000e0050778a4 */ /* 0x000fe2000f8e0207 */
[----:B------:R-:W-:Y:S02]  /*1c10*/  CS2R R84, SRZ ;  /* 0x0000000000547805 */ /* 0x000fe4000001ff00 */
[----:B------:R-:W-:Y:S02]  /*1c20*/  CS2R R86, SRZ ;  /* 0x0000000000567805 */ /* 0x000fe4000001ff00 */
[----:B------:R-:W-:Y:S01]  /*1c30*/  CS2R R88, SRZ ;  /* 0x0000000000587805 */ /* 0x000fe2000001ff00 */
[----:B------:R-:W-:Y:S01]  /*1c40*/  UIADD3 UR8, UR7, 0x20, URZ ;  /* 0x0000002007087890 */ /* 0x000fe2000fffe03f */
[----:B------:R-:W-:Y:S01]  /*1c50*/  CS2R R90, SRZ ;  /* 0x00000000005a7805 */ /* 0x000fe2000001ff00 */
[----:B------:R-:W-:Y:S01]  /*1c60*/  UIADD3 UR16, UR7, 0x40, URZ ;  /* 0x0000004007107890 */ /* 0x000fe2000fffe03f */
[----:B------:R-:W-:Y:S01]  /*1c70*/  CS2R R92, SRZ ;  /* 0x00000000005c7805 */ /* 0x000fe2000001ff00 */
[----:B------:R-:W-:Y:S01]  /*1c80*/  UMOV UR14, UR7 ;  /* 0x00000007000e7c82 */ /* 0x000fe20008000000 */
[----:B------:R-:W-:Y:S01]  /*1c90*/  CS2R R94, SRZ ;  /* 0x00000000005e7805 */ /* 0x000fe2000001ff00 */
[----:B------:R-:W-:Y:S01]  /*1ca0*/  QGMMA.64x16x32.F32.E4M3.E4M3 R72, gdesc[UR12], RZ, !UPT ;  /* 0x002000000c4879f3 */ /* 0x000fe2000c7008ff */
[----:B------:R-:W-:Y:S01]  /*1cb0*/  UMOV UR14, UR8 ;  /* 0x00000008000e7c82 */ /* 0x000fe20008000000 */
[----:B------:R-:W-:Y:S01]  /*1cc0*/  UIADD3 UR8, UR7, 0x60, URZ ;  /* 0x0000006007087890 */ /* 0x000fe2000fffe03f */
[----:B------:R-:W-:Y:S01]  /*1cd0*/  CS2R R96, SRZ ;  /* 0x0000000000607805 */ /* 0x000fe2000001ff00 */
[----:B------:R-:W-:Y:S01]  /*1ce0*/  UMOV UR15, 0xc0000010 ;  /* 0xc0000010000f7882 */ /* 0x000fe20000000000 */
[----:B------:R-:W-:Y:S01]  /*1cf0*/  CS2R R98, SRZ ;  /* 0x0000000000627805 */ /* 0x000fe2000001ff00 */
[----:B------:R-:W-:Y:S01]  /*1d00*/  QGMMA.64x16x32.F32.E4M3.E4M3 R64, gdesc[UR12], RZ, !UPT ;  /* 0x002000000c4079f3 */ /* 0x000fe2000c7008ff */
[----:B------:R-:W-:Y:S01]  /*1d10*/  UMOV UR14, UR16 ;  /* 0x00000010000e7c82 */ /* 0x000fe20008000000 */
[----:B------:R-:W-:Y:S01]  /*1d20*/  UMOV UR15, 0xc0000010 ;  /* 0xc0000010000f7882 */ /* 0x000fe20000000000 */
[----:B------:R-:W-:Y:S01]  /*1d30*/  UIADD3 UR16, UR7, 0x80, URZ ;  /* 0x0000008007107890 */ /* 0x000fe2000fffe03f */
[----:B------:R-:W-:Y:S01]  /*1d40*/  QGMMA.64x16x32.F32.E4M3.E4M3 R56, gdesc[UR12], RZ, !UPT ;  /* 0x002000000c3879f3 */ /* 0x000fe2000c7008ff */
[----:B------:R-:W-:Y:S01]  /*1d50*/  UMOV UR14, UR8 ;  /* 0x00000008000e7c82 */ /* 0x000fe20008000000 */
[----:B------:R-:W-:Y:S01]  /*1d60*/  UIADD3 UR8, UR7, 0xa0, URZ ;  /* 0x000000a007087890 */ /* 0x000fe2000fffe03f */
[----:B------:R-:W-:Y:S01]  /*1d70*/  CS2R R100, SRZ ;  /* 0x0000000000647805 */ /* 0x000fe2000001ff00 */
[----:B------:R-:W-:Y:S01]  /*1d80*/  UMOV UR15, 0xc0000010 ;  /* 0xc0000010000f7882 */ /* 0x000fe20000000000 */
[----:B------:R-:W-:Y:S01]  /*1d90*/  UIADD3 UR7, UR7, 0xc0, URZ ;  /* 0x000000c007077890 */ /* 0x000fe2000fffe03f */
[----:B------:R-:W-:Y:S01]  /*1da0*/  QGMMA.64x16x32.F32.E4M3.E4M3 R48, gdesc[UR12], RZ, !UPT ;  /* 0x002000000c3079f3 */ /* 0x000fe2000c7008ff */
[----:B------:R-:W-:Y:S01]  /*1db0*/  UMOV UR14, UR16 ;  /* 0x00000010000e7c82 */ /* 0x000fe20008000000 */
[----:B------:R-:W-:Y:S01]  /*1dc0*/  UMOV UR15, 0xc0000010 ;  /* 0xc0000010000f7882 */ /* 0x000fe20000000000 */
[----:B------:R-:W-:Y:S01]  /*1dd0*/  CS2R R102, SRZ ;  /* 0x0000000000667805 */ /* 0x000fe2000001ff00 */
[----:B------:R-:W-:Y:S01]  /*1de0*/  QGMMA.64x16x32.F32.E4M3.E4M3 R40, gdesc[UR12], RZ, !UPT ;  /* 0x002000000c2879f3 */ /* 0x000fe2000c7008ff */
[----:B------:R-:W-:Y:S01]  /*1df0*/  UMOV UR14, UR8 ;  /* 0x00000008000e7c82 */ /* 0x000fe20008000000 */
[----:B------:R-:W-:Y:S01]  /*1e00*/  ULDC UR8, c[0x0][0x50c] ;  /* 0x0001430000087ab9 */ /* 0x000fe20000000800 */
[----:B------:R-:W-:Y:S01]  /*1e10*/  UMOV UR15, 0xc0000010 ;  /* 0xc0000010000f7882 */ /* 0x000fe20000000000 */
[----:B------:R-:W-:Y:S01]  /*1e20*/  UISETP.NE.AND UP0, UPT, UR8, 0x1, UPT ;  /* 0x000000010800788c */ /* 0x000fe2000bf05270 */
[----:B------:R-:W-:Y:S01]  /*1e30*/  QGMMA.64x16x32.F32.E4M3.E4M3 R32, gdesc[UR12], RZ, !UPT ;  /* 0x002000000c2079f3 */ /* 0x000fe2000c7008ff */
[----:B------:R-:W-:Y:S01]  /*1e40*/  UMOV UR14, UR7 ;  /* 0x00000007000e7c82 */ /* 0x000fe20008000000 */
[----:B------:R-:W-:Y:S01]  /*1e50*/  UMOV UR15, 0xc0000010 ;  /* 0xc0000010000f7882 */ /* 0x000fe20000000000 */
[----:B------:R-:W-:Y:S01]  /*1e60*/  USEL UR7, URZ, 0x1, UP0 ;  /* 0x000000013f077887 */ /* 0x000fe20008000000 */
[----:B------:R-:W-:Y:S01]  /*1e70*/  QGMMA.64x16x32.F32.E4M3.E4M3 R24, gdesc[UR12], RZ, !UPT, gsb0 ;  /* 0x002000000c1879f3 */ /* 0x000fe2000c0008ff */
[----:B------:R-:W-:-:S02]  /*1e80*/  CS2R R104, SRZ ;  /* 0x0000000000687805 */ /* 0x000fc4000001ff00 */
[----:B------:R-:W-:Y:S02]  /*1e90*/  CS2R R106, SRZ ;  /* 0x00000000006a7805 */ /* 0x000fe4000001ff00 */
[----:B------:R-:W-:Y:S02]  /*1ea0*/  CS2R R108, SRZ ;  /* 0x00000000006c7805 */ /* 0x000fe4000001ff00 */
[----:B------:R-:W-:Y:S02]  /*1eb0*/  CS2R R110, SRZ ;  /* 0x00000000006e7805 */ /* 0x000fe4000001ff00 */
[----:B------:R-:W-:Y:S02]  /*1ec0*/  ISETP.NE.AND P0, PT, RZ, UR7, PT ;  /* 0x00000007ff007c0c */ /* 0x000fe4000bf05270 */
[----:B------:R-:W-:Y:S02]  /*1ed0*/  CS2R R112, SRZ ;  /* 0x0000000000707805 */ /* 0x000fe4000001ff00 */
[----:B------:R-:W-:-:S02]  /*1ee0*/  CS2R R114, SRZ ;  /* 0x0000000000727805 */ /* 0x000fc4000001ff00 */
[----:B------:R-:W-:Y:S02]  /*1ef0*/  CS2R R116, SRZ ;  /* 0x0000000000747805 */ /* 0x000fe4000001ff00 */
[----:B------:R-:W-:Y:S02]  /*1f00*/  CS2R R118, SRZ ;  /* 0x0000000000767805 */ /* 0x000fe4000001ff00 */
[----:B------:R-:W-:Y:S02]  /*1f10*/  CS2R R120, SRZ ;  /* 0x0000000000787805 */ /* 0x000fe4000001ff00 */
[----:B------:R-:W-:Y:S02]  /*1f20*/  CS2R R122, SRZ ;  /* 0x00000000007a7805 */ /* 0x000fe4000001ff00 */
[----:B------:R-:W-:Y:S01]  /*1f30*/  CS2R R124, SRZ ;  /* 0x00000000007c7805 */ /* 0x000fe2000001ff00 */
[----:B------:R-:W-:Y:S06]  /*1f40*/  @!P0 BRA `(.L_x_23) ;  /* 0x0000000000e88947 */ /* 0x000fec0003800000 */
[----:B------:R-:W-:Y:S02]  /*1f50*/  WARPGROUP.DEPBAR.LE gsb0, 0x0 ;  /* 0x00008000000079c5 */ /* 0x000fe40000010000 */
[----:B------:R-:W-:-:S01]  /*1f60*/  FADD R125, RZ, R72 ;  /* 0x00000048ff7d7221 */ /* 0x000fc20000000000 */
[----:B------:R-:W-:Y:S01]  /*1f70*/  FADD R124, RZ, R73 ;  /* 0x00000049ff7c7221 */ /* 0x000fe20000000000 */
        /* <DEDUP_REMOVED lines=54> */
[----:B------:R-:W-:-:S06]  /*22e0*/  UMOV UR6, URZ ;  /* 0x0000003f00067c82 */ /* 0x000fcc0008000000 */
.L_x_23:
[----:B------:R-:W-:-:S04]  /*22f0*/  UIADD3 UR28, UR5, 0x1, URZ ;  /* 0x00000001051c7890 */ /* 0x000fc8000fffe03f */
[----:B------:R-:W-:-:S04]  /*2300*/  UISETP.NE.AND UP0, UPT, UR28, 0x1e, UPT ;  /* 0x0000001e1c00788c */ /* 0x000fc8000bf05270 */
[----:B------:R-:W-:Y:S02]  /*2310*/  USEL UR8, URZ, 0x1, UP0 ;  /* 0x000000013f087887 */ /* 0x000fe40008000000 */
[----:B------:R-:W-:Y:S02]  /*2320*/  USEL UR28, UR28, URZ, UP0 ;  /* 0x0000003f1c1c7287 */ /* 0x000fe40008000000 */
[----:B------:R-:W-:-:S06]  /*2330*/  ULOP3.LUT UR8, UR4, UR8, URZ, 0x3c, !UPT ;  /* 0x0000000804087292 */ /* 0x000fcc000f8e3c3f */
[----:B------:R-:W-:Y:S01]  /*2340*/  IMAD.U32 R128, RZ, RZ, UR8 ;  /* 0x00000008ff807e24 */ /* 0x000fe2000f8e00ff */
[----:B------:R-:W-:-:S06]  /*2350*/  UMOV UR8, 0x1 ;  /* 0x0000000100087882 */ /* 0x000fcc0000000000 */
.L_x_18:
[----:B------:R-:W-:-:S04]  /*2360*/  UISETP.LT.AND UP0, UPT, UR9, 0x1, UPT ;  /* 0x000000010900788c */ /* 0x000fc8000bf01270 */
[----:B------:R-:W-:-:S04]  /*2370*/  USEL UR12, UR9, 0x1, UP0 ;  /* 0x00000001090c7887 */ /* 0x000fc80008000000 */
[----:B------:R-:W-:-:S04]  /*2380*/  UIADD3 UR12, UR9, -UR12, URZ ;  /* 0x8000000c090c7290 */ /* 0x000fc8000fffe03f */
[----:B------:R-:W-:-:S06]  /*2390*/  UISETP.GE.AND UP0, UPT, UR12, 0x1, UPT ;  /* 0x000000010c00788c */ /* 0x000fcc000bf06270 */
[----:B------:R-:W-:-:S13]  /*23a0*/  PLOP3.LUT P0, PT, PT, PT, UP0, 0x80, 0x0 ;  /* 0x000000000000781c */ /* 0x000fda0003f0f008 */
[----:B------:R-:W-:Y:S05]  /*23b0*/  @!P0 BRA `(.L_x_24) ;  /* 0x0000000800408947 */ /* 0x000fea0003800000 */
[----:B01----:R-:W-:Y:S01]  /*23c0*/  IMAD.U32 R12, RZ, RZ, UR12 ;  /* 0x0000000cff0c7e24 */ /* 0x003fe2000f8e00ff */
[----:B------:R-:W-:Y:S01]  /*23d0*/  ULDC UR29, c[0x0][0x50c] ;  /* 0x00014300001d7ab9 */ /* 0x000fe20000000800 */
[----:B------:R-:W-:-:S07]  /*23e0*/  IMAD.U32 R13, RZ, RZ, UR5 ;  /* 0x00000005ff0d7e24 */ /* 0x000fce000f8e00ff */
.L_x_32:
[----:B------:R-:W-:-:S13]  /*23f0*/  ISETP.NE.AND P1, PT, R127, 0x3, PT ;  /* 0x000000037f00780c */ /* 0x000fda0003f25270 */
[----:B------:R-:W-:Y:S05]  /*2400*/  @!P1 BRA `(.L_x_25) ;  /* 0x0000000000049947 */ /* 0x000fea0003800000 */
[----:B------:R-:W-:Y:S01]  /*2410*/  BPT.TRAP 0x1 ;  /* 0x000000040000795c */ /* 0x000fe20000300000 */
.L_x_25:
[----:B------:R-:W0:Y:S01]  /*2420*/  S2UR UR12, SR_CgaCtaId ;  /* 0x00000000000c79c3 */ /* 0x000e220000008800 */
[----:B------:R-:W-:Y:S01]  /*2430*/  UMOV UR10, 0x400 ;  /* 0x00000400000a7882 */ /* 0x000fe20000000000 */
[----:B------:R-:W-:Y:S01]  /*2440*/  SHF.L.U32 R126, R128, 0x1f, RZ ;  /* 0x0000001f807e7819 */ /* 0x000fe200000006ff */
[----:B0-----:R-:W-:-:S04]  /*2450*/  ULEA UR10, UR12, UR10, 0x18 ;  /* 0x0000000a0c0a7291 */ /* 0x001fc8000f8ec03f */
[----:B------:R-:W-:-:S09]  /*2460*/  ULEA UR12, UR28, UR10, 0x3 ;  /* 0x0000000a1c0c7291 */ /* 0x000fd2000f8e183f */
[----:B------:R0:W1:Y:S01]  /*2470*/  SYNCS.PHASECHK.TRANS64.TRYWAIT P0, [UR12], R126 ;  /* 0x0000007eff0075a7 */ /* 0x000062000800014c */
[----:B------:R-:W-:Y:S05]  /*2480*/  @!P1 BRA `(.L_x_26) ;  /* 0x0000000000049947 */ /* 0x000fea0003800000 */
[----:B------:R-:W-:Y:S01]  /*2490*/  BPT.TRAP 0x1 ;  /* 0x000000040000795c */ /* 0x000fe20000300000 */
.L_x_26:
[----:B-1----:R-:W-:Y:S05]  /*24a0*/  @P0 BRA `(.L_x_27) ;  /* 0x0000000000080947 */ /* 0x002fea0003800000 */
[----:B------:R-:W1:Y:S02]  /*24b0*/  SYNCS.PHASECHK.TRANS64.TRYWAIT P0, [UR12], R126 ;  /* 0x0000007eff0075a7 */ /* 0x000e64000800014c */
[----:B-1----:R-:W-:Y:S05]  /*24c0*/  @!P0 BRA `(.L_x_28) ;  /* 0x0000007c00148947 */ /* 0x002fea0003800000 */
.L_x_27:
[----:B------:R-:W-:Y:S01]  /*24d0*/  UIADD3 UR13, UR10, 0x1e300, URZ ;  /* 0x0001e3000a0d7890 */ /* 0x000fe2000fffe03f */
[----:B------:R-:W-:Y:S01]  /*24e0*/  WARPGROUP.ARRIVE ;  /* 0x00000000000079c5 */ /* 0x000fe20000000000 */
[----:B------:R-:W-:Y:S02]  /*24f0*/  UISETP.NE.AND UP0, UPT, UR7, URZ, UPT ;  /* 0x0000003f0700728c */ /* 0x000fe4000bf05270 */
[----:B------:R-:W-:Y:S02]  /*2500*/  USHF.R.U32.HI UR13, URZ, 0x4, UR13 ;  /* 0x000000043f0d7899 */ /* 0x000fe4000801160d */
[----:B------:R-:W-:Y:S02]  /*2510*/  USEL UR8, UR8, URZ, !UP0 ;  /* 0x0000003f08087287 */ /* 0x000fe4000c000000 */
[----:B------:R-:W-:Y:S02]  /*2520*/  ULOP3.LUT UR13, UR13, 0x3fff, URZ, 0xc0, !UPT ;  /* 0x00003fff0d0d7892 */ /* 0x000fe4000f8ec03f */
[----:B------:R-:W-:-:S02]  /*2530*/  ULOP3.LUT UR12, UR11, 0x10000, URZ, 0xfc, !UPT ;  /* 0x000100000b0c7892 */ /* 0x000fc4000f8efc3f */
[----:B------:R-:W-:Y:S02]  /*2540*/  ULOP3.LUT UR14, UR13, 0x10000, URZ, 0xfc, !UPT ;  /* 0x000100000d0e7892 */ /* 0x000fe4000f8efc3f */
[----:B------:R-:W-:Y:S02]  /*2550*/  UISETP.NE.U32.AND UP0, UPT, UR8, URZ, UPT ;  /* 0x0000003f0800728c */ /* 0x000fe4000bf05070 */
[----:B------:R-:W-:Y:S02]  /*2560*/  UIMAD UR14, UR28, 0xe0, UR14 ;  /* 0x000000e01c0e78a4 */ /* 0x000fe4000f8e020e */
[----:B------:R-:W-:Y:S02]  /*2570*/  ULEA UR12, UR28, UR12, 0x8 ;  /* 0x0000000c1c0c7291 */ /* 0x000fe4000f8e403f */
[----:B------:R-:W-:Y:S02]  /*2580*/  UIADD3 UR26, UR14, 0x20, URZ ;  /* 0x000000200e1a7890 */ /* 0x000fe4000fffe03f */
[----:B------:R-:W-:-:S02]  /*2590*/  UIADD3 UR22, UR14, 0x40, URZ ;  /* 0x000000400e167890 */ /* 0x000fc4000fffe03f */
[----:B------:R-:W-:Y:S01]  /*25a0*/  UIADD3 UR18, UR14, 0x60, URZ ;  /* 0x000000600e127890 */ /* 0x000fe2000fffe03f */
[----:B------:R-:W-:Y:S01]  /*25b0*/  UMOV UR13, 0xc0000010 ;  /* 0xc0000010000d7882 */ /* 0x000fe20000000000 */
[----:B------:R-:W-:Y:S01]  /*25c0*/  UMOV UR15, 0xc0000010 ;  /* 0xc0000010000f7882 */ /* 0x000fe20000000000 */
[----:B------:R-:W-:Y:S02]  /*25d0*/  UIADD3 UR7, UR14, 0x80, URZ ;  /* 0x000000800e077890 */ /* 0x000fe4000fffe03f */
[----:B------:R-:W-:Y:S01]  /*25e0*/  QGMMA.64x16x32.F32.E4M3.E4M3 R72, gdesc[UR12], R72, UP0 ;  /* 0x002000000c4879f3 */ /* 0x000fe2000bf00848 */
[----:B------:R-:W-:Y:S01]  /*25f0*/  UMOV UR24, UR12 ;  /* 0x0000000c00187c82 */ /* 0x000fe20008000000 */
[----:B------:R-:W-:Y:S01]  /*2600*/  UMOV UR25, UR13 ;  /* 0x0000000d00197c82 */ /* 0x000fe20008000000 */
[----:B------:R-:W-:Y:S01]  /*2610*/  UMOV UR27, 0xc0000010 ;  /* 0xc0000010001b7882 */ /* 0x000fe20000000000 */
[----:B------:R-:W-:Y:S01]  /*2620*/  UMOV UR20, UR12 ;  /* 0x0000000c00147c82 */ /* 0x000fe20008000000 */
[----:B------:R-:W-:Y:S01]  /*2630*/  UMOV UR21, UR13 ;  /* 0x0000000d00157c82 */ /* 0x000fe20008000000 */
[----:B------:R-:W-:Y:S01]  /*2640*/  UMOV UR23, 0xc0000010 ;  /* 0xc000001000177882 */ /* 0x000fe20000000000 */
[----:B------:R-:W-:Y:S01]  /*2650*/  UMOV UR16, UR12 ;  /* 0x0000000c00107c82 */ /* 0x000fe20008000000 */
[----:B------:R-:W-:Y:S01]  /*2660*/  UMOV UR17, UR13 ;  /* 0x0000000d00117c82 */ /* 0x000fe20008000000 */
[----:B------:R-:W-:Y:S01]  /*2670*/  QGMMA.64x16x32.F32.E4M3.E4M3 R64, gdesc[UR24], R64, UP0 ;  /* 0x00200000184079f3 */ /* 0x000fe2000bf00840 */
[----:B------:R-:W-:Y:S01]  /*2680*/  UIADD3 UR8, UR14, 0xa0, URZ ;  /* 0x000000a00e087890 */ /* 0x000fe2000fffe03f */
[----:B------:R-:W-:-:S02]  /*2690*/  UMOV UR19, 0xc0000010 ;  /* 0xc000001000137882 */ /* 0x000fc40000000000 */
[----:B------:R-:W-:Y:S01]  /*26a0*/  QGMMA.64x16x32.F32.E4M3.E4M3 R56, gdesc[UR20], R56, UP0 ;  /* 0x00200000143879f3 */ /* 0x000fe2000bf00838 */
[----:B------:R-:W-:Y:S01]  /*26b0*/  UMOV UR15, 0xc0000010 ;  /* 0xc0000010000f7882 */ /* 0x000fe20000000000 */
[----:B------:R-:W-:Y:S02]  /*26c0*/  UIADD3 UR6, UR6, 0x1, URZ ;  /* 0x0000000106067890 */ /* 0x000fe4000fffe03f */
[----:B------:R-:W-:Y:S01]  /*26d0*/  QGMMA.64x16x32.F32.E4M3.E4M3 R48, gdesc[UR16], R48, UP0 ;  /* 0x00200000103079f3 */ /* 0x000fe2000bf00830 */
[----:B------:R-:W-:-:S03]  /*26e0*/  UIADD3 UR16, UR14, 0xc0, URZ ;  /* 0x000000c00e107890 */ /* 0x000fc6000fffe03f */
[----:B------:R-:W-:Y:S02]  /*26f0*/  UMOV UR14, UR7 ;  /* 0x00000007000e7c82 */ /* 0x000fe40008000000 */
[----:B------:R-:W-:Y:S01]  /*2700*/  QGMMA.64x16x32.F32.E4M3.E4M3 R40, gdesc[UR12], R40, UP0 ;  /* 0x002000000c2879f3 */ /* 0x000fe2000bf00828 */
[----:B------:R-:W-:Y:S01]  /*2710*/  UMOV UR14, UR8 ;  /* 0x00000008000e7c82 */ /* 0x000fe20008000000 */
[----:B------:R-:W-:Y:S02]  /*2720*/  UMOV UR15, 0xc0000010 ;  /* 0xc0000010000f7882 */ /* 0x000fe40000000000 */
[----:B------:R-:W-:Y:S01]  /*2730*/  QGMMA.64x16x32.F32.E4M3.E4M3 R32, gdesc[UR12], R32, UP0 ;  /* 0x002000000c2079f3 */ /* 0x000fe2000bf00820 */
[----:B------:R-:W-:Y:S01]  /*2740*/  UMOV UR14, UR16 ;  /* 0x00000010000e7c82 */ /* 0x000fe20008000000 */
[----:B------:R-:W-:Y:S02]  /*2750*/  UMOV UR15, 0xc0000010 ;  /* 0xc0000010000f7882 */ /* 0x000fe40000000000 */
[----:B------:R-:W-:Y:S01]  /*2760*/  QGMMA.64x16x32.F32.E4M3.E4M3 R24, gdesc[UR12], R24, UP0, gsb0 ;  /* 0x002000000c1879f3 */ /* 0x000fe2000b800818 */
[----:B------:R-:W-:-:S04]  /*2770*/  UISETP.NE.AND UP0, UPT, UR6, UR29, UPT ;  /* 0x0000001d0600728c */ /* 0x000fc8000bf05270 */
[----:B------:R-:W-:-:S06]  /*2780*/  USEL UR7, URZ, 0x1, UP0 ;  /* 0x000000013f077887 */ /* 0x000fcc0008000000 */
[----:B------:R-:W-:Y:S01]  /*2790*/  ISETP.NE.AND P0, PT, RZ, UR7, PT ;  /* 0x00000007ff007c0c */ /* 0x000fe2000bf05270 */
[----:B------:R-:W-:-:S12]  /*27a0*/  WARPGROUP.DEPBAR.LE gsb0, 0x1 ;  /* 0x00008000000079c5 */ /* 0x000fd80000010100 */
[----:B------:R-:W-:Y:S05]  /*27b0*/  @!P0 BRA `(.L_x_29) ;  /* 0x0000000000e88947 */ /* 0x000fea0003800000 */
[----:B------:R-:W-:Y:S02]  /*27c0*/  WARPGROUP.DEPBAR.LE gsb0, 0x0 ;  /* 0x00008000000079c5 */ /* 0x000fe40000010000 */
[----:B------:R-:W-:-:S01]  /*27d0*/  FADD R125, R72, R125 ;  /* 0x0000007d487d7221 */ /* 0x000fc20000000000 */
[----:B------:R-:W-:Y:S01]  /*27e0*/  FADD R124, R73, R124 ;  /* 0x0000007c497c7221 */ /* 0x000fe20000000000 */
        /* <DEDUP_REMOVED lines=54> */
[----:B------:R-:W-:-:S06]  /*2b50*/  UMOV UR6, URZ ;  /* 0x0000003f00067c82 */ /* 0x000fcc0008000000 */
.L_x_29:
[----:B------:R-:W-:Y:S05]  /*2b60*/  @!P1 BRA `(.L_x_30) ;  /* 0x0000000000049947 */ /* 0x000fea0003800000 */
[----:B------:R-:W-:Y:S01]  /*2b70*/  BPT.TRAP 0x1 ;  /* 0x000000040000795c */ /* 0x000fe20000300000 */
.L_x_30:
[----:B------:R-:W-:-:S13]  /*2b80*/  ISETP.NE.AND P0, PT, R6, RZ, PT ;  /* 0x000000ff0600720c */ /* 0x000fda0003f05270 */
[----:B01----:R-:W-:-:S05]  /*2b90*/  @P0 LEA R126, R13, UR10, 0x3 ;  /* 0x0000000a0d7e0c11 */ /* 0x003fca000f8e18ff */
[----:B------:R-:W-:-:S05]  /*2ba0*/  @P0 VIADD R126, R126, 0xf0 ;  /* 0x000000f07e7e0836 */ /* 0x000fca0000000000 */
[----:B------:R-:W-:-:S04]  /*2bb0*/  @P0 PRMT R126, R5, 0x654, R126 ;  /* 0x00000654057e0816 */ /* 0x000fc8000000007e */
[----:B------:R0:W-:Y:S01]  /*2bc0*/  @P0 SYNCS.ARRIVE.TRANS64.RED.A1T0 RZ, [R126+URZ], RZ ;  /* 0x000000ff7eff09a7 */ /* 0x0001e2000810043f */
[----:B------:R-:W-:-:S13]  /*2bd0*/  ISETP.GT.U32.AND P0, PT, R4, 0x1, PT ;  /* 0x000000010400780c */ /* 0x000fda0003f04070 */
[----:B0-----:R-:W-:Y:S05]  /*2be0*/  @P0 BRA `(.L_x_31) ;  /* 0x0000000000040947 */ /* 0x001fea0003800000 */
[----:B------:R-:W-:Y:S01]  /*2bf0*/  BPT.TRAP 0x1 ;  /* 0x000000040000795c */ /* 0x000fe20000300000 */
.L_x_31:
[----:B------:R-:W-:Y:S01]  /*2c00*/  UIADD3 UR28, UR28, 0x1, URZ ;  /* 0x000000011c1c7890 */ /* 0x000fe2000fffe03f */
[C---:B------:R-:W-:Y:S01]  /*2c10*/  ISETP.GT.AND P1, PT, R12.reuse, 0x1, PT ;  /* 0x000000010c00780c */ /* 0x040fe20003f24270 */
[----:B------:R-:W-:Y:S02]  /*2c20*/  VIADD R13, R13, 0x1 ;  /* 0x000000010d0d7836 */ /* 0x000fe40000000000 */
[----:B------:R-:W-:Y:S01]  /*2c30*/  UISETP.NE.AND UP0, UPT, UR28, 0x1e, UPT ;  /* 0x0000001e1c00788c */ /* 0x000fe2000bf05270 */
[----:B------:R-:W-:Y:S02]  /*2c40*/  VIADD R12, R12, 0xffffffff ;  /* 0xffffffff0c0c7836 */ /* 0x000fe40000000000 */
[C---:B------:R-:W-:Y:S01]  /*2c50*/  ISETP.NE.AND P0, PT, R13.reuse, 0x1e, PT ;  /* 0x0000001e0d00780c */ /* 0x040fe20003f05270 */
[----:B------:R-:W-:Y:S02]  /*2c60*/  USEL UR8, URZ, 0x1, UP0 ;  /* 0x000000013f087887 */ /* 0x000fe40008000000 */
[----:B------:R-:W-:Y:S01]  /*2c70*/  USEL UR28, UR28, URZ, UP0 ;  /* 0x0000003f1c1c7287 */ /* 0x000fe20008000000 */
[----:B------:R-:W-:-:S03]  /*2c80*/  SEL R13, R13, RZ, P0 ;  /* 0x000000ff0d0d7207 */ /* 0x000fc60000000000 */
[----:B------:R-:W-:Y:S01]  /*2c90*/  LOP3.LUT R128, R128, UR8, RZ, 0x3c, !PT ;  /* 0x0000000880807c12 */ /* 0x000fe2000f8e3cff */
[----:B------:R-:W-:Y:S01]  /*2ca0*/  UMOV UR8, 0x1 ;  /* 0x0000000100087882 */ /* 0x000fe20000000000 */
[----:B------:R-:W-:Y:S06]  /*2cb0*/  @P1 BRA `(.L_x_32) ;  /* 0xfffffff400cc1947 */ /* 0x000fec000383ffff */
.L_x_24:
[----:B------:R-:W-:Y:S01]  /*2cc0*/  UISETP.NE.AND UP0, UPT, UR6, URZ, UPT ;  /* 0x0000003f0600728c */ /* 0x000fe2000bf05270 */
[----:B01----:R-:W0:Y:S03]  /*2cd0*/  LDC R12, c[0x0][0x28c] ;  /* 0x0000a300ff0c7b82 */ /* 0x003e260000000800 */
[----:B------:R-:W-:-:S06]  /*2ce0*/  USEL UR6, URZ, 0x1, !UP0 ;  /* 0x000000013f067887 */ /* 0x000fcc000c000000 */
[----:B------:R-:W-:Y:S02]  /*2cf0*/  ISETP.NE.AND P0, PT, RZ, UR6, PT ;  /* 0x00000006ff007c0c */ /* 0x000fe4000bf05270 */
[----:B0-----:R-:W-:-:S11]  /*2d00*/  ISETP.GE.AND P1, PT, R12, 0x1, PT ;  /* 0x000000010c00780c */ /* 0x001fd60003f26270 */
[----:B------:R-:W-:Y:S05]  /*2d10*/  @!P0 BRA `(.L_x_33) ;  /* 0x0000000000e48947 */ /* 0x000fea0003800000 */
[----:B------:R-:W-:Y:S02]  /*2d20*/  WARPGROUP.DEPBAR.LE gsb0, 0x0 ;  /* 0x00008000000079c5 */ /* 0x000fe40000010000 */
[----:B------:R-:W-:Y:S01]  /*2d30*/  FADD R125, R72, R125 ;  /* 0x0000007d487d7221 */ /* 0x000fe20000000000 */
        /* <DEDUP_REMOVED lines=54> */
[----:B------:R-:W-:-:S07]  /*30a0*/  FADD R14, R14, R31 ;  /* 0x0000001f0e0e7221 */ /* 0x000fce0000000000 */
.L_x_33:
[----:B------:R-:W-:Y:S02]  /*30b0*/  WARPGROUP.DEPBAR.LE gsb0, 0x0 ;  /* 0x00008000000079c5 */ /* 0x000fe40000010000 */
[----:B------:R-:W-:Y:S05]  /*30c0*/  @!P1 BRA `(.L_x_34) ;  /* 0x0000000000549947 */ /* 0x000fea0003800000 */
[----:B------:R-:W-:-:S13]  /*30d0*/  ISETP.NE.AND P0, PT, R127, 0x3, PT ;  /* 0x000000037f00780c */ /* 0x000fda0003f05270 */
[----:B------:R-:W-:Y:S05]  /*30e0*/  @!P0 BRA `(.L_x_35) ;  /* 0x0000000000048947 */ /* 0x000fea0003800000 */
[----:B------:R-:W-:Y:S01]  /*30f0*/  BPT.TRAP 0x1 ;  /* 0x000000040000795c */ /* 0x000fe20000300000 */
.L_x_35:
[----:B------:R-:W-:Y:S01]  /*3100*/  ISETP.NE.AND P0, PT, R6, RZ, PT ;  /* 0x000000ff0600720c */ /* 0x000fe20003f05270 */
[----:B------:R-:W-:Y:S01]  /*3110*/  BSSY B0, `(.L_x_36) ;  /* 0x000000e000007945 */ /* 0x000fe20003800000 */
[----:B------:R-:W-:-:S11]  /*3120*/  ISETP.GT.U32.AND P1, PT, R4, 0x1, PT ;  /* 0x000000010400780c */ /* 0x000fd60003f24070 */
[----:B------:R-:W-:Y:S05]  /*3130*/  @!P0 BRA `(.L_x_37) ;  /* 0x00000000002c8947 */ /* 0x000fea0003800000 */
[----:B------:R-:W-:-:S04]  /*3140*/  UISETP.LT.AND UP0, UPT, UR9, 0x1, UPT ;  /* 0x000000010900788c */ /* 0x000fc8000bf01270 */
[----:B------:R-:W-:-:S04]  /*3150*/  USEL UR8, UR9, 0x1, UP0 ;  /* 0x0000000109087887 */ /* 0x000fc80008000000 */
[----:B------:R-:W-:-:S04]  /*3160*/  UIADD3 UR8, UR5, UR9, -UR8 ;  /* 0x0000000905087290 */ /* 0x000fc8000fffe808 */
[----:B------:R-:W-:-:S04]  /*3170*/  UIMAD.WIDE.U32 UR6, UR8, -0x77777777, URZ ;  /* 0x88888889080678a5 */ /* 0x000fc8000f8e003f */
[----:B------:R-:W-:-:S04]  /*3180*/  USHF.R.U32.HI UR6, URZ, 0x4, UR7 ;  /* 0x000000043f067899 */ /* 0x000fc80008011607 */
[----:B------:R-:W-:-:S04]  /*3190*/  UIMAD UR8, UR6, -0x1e, UR8 ;  /* 0xffffffe2060878a4 */ /* 0x000fc8000f8e0208 */
[----:B------:R-:W-:-:S04]  /*31a0*/  ULEA UR8, UR8, UR10, 0x3 ;  /* 0x0000000a08087291 */ /* 0x000fc8000f8e183f */
[----:B------:R-:W-:-:S06]  /*31b0*/  UIADD3 UR8, UR8, 0xf0, URZ ;  /* 0x000000f008087890 */ /* 0x000fcc000fffe03f */
[----:B------:R-:W-:-:S05]  /*31c0*/  IMAD.U32 R12, RZ, RZ, UR8 ;  /* 0x00000008ff0c7e24 */ /* 0x000fca000f8e00ff */
[----:B------:R-:W-:-:S04]  /*31d0*/  PRMT R12, R5, 0x654, R12 ;  /* 0x00000654050c7816 */ /* 0x000fc8000000000c */
[----:B------:R0:W-:Y:S03]  /*31e0*/  SYNCS.ARRIVE.TRANS64.RED.A1T0 RZ, [R12+URZ], RZ ;  /* 0x000000ff0cff79a7 */ /* 0x0001e6000810043f */
.L_x_37:
[----:B------:R-:W-:Y:S05]  /*31f0*/  BSYNC B0 ;  /* 0x0000000000007941 */ /* 0x000fea0003800000 */
.L_x_36:
[----:B------:R-:W-:Y:S05]  /*3200*/  @P1 BRA `(.L_x_34) ;  /* 0x0000000000041947 */ /* 0x000fea0003800000 */
[----:B------:R-:W-:Y:S01]  /*3210*/  BPT.TRAP 0x1 ;  /* 0x000000040000795c */ /* 0x000fe20000300000 */
.L_x_34:
[----:B------:R-:W1:Y:S01]  /*3220*/  LDC R28, c[0x0][0x288] ;  /* 0x0000a200ff1c7b82 */ /* 0x000e620000000800 */
[--C-:B0-----:R-:W-:Y:S01]  /*3230*/  SHF.R.U32.HI R12, RZ, 0x2, R0.reuse ;  /* 0x00000002ff0c7819 */ /* 0x101fe20000011600 */
[----:B------:R-:W-:Y:S01]  /*3240*/  IMAD R27, R11, 0x70, RZ ;  /* 0x000000700b1b7824 */ /* 0x000fe200078e02ff */
[----:B------:R-:W-:Y:S01]  /*3250*/  SHF.R.U32.HI R25, RZ, 0x7, R0 ;  /* 0x00000007ff197819 */ /* 0x000fe20000011600 */
[----:B------:R-:W-:Y:S01]  /*3260*/  UIADD3 UR5, UR9, UR5, URZ ;  /* 0x0000000509057290 */ /* 0x000fe2000fffe03f */
[----:B------:R-:W-:Y:S01]  /*3270*/  LOP3.LUT R24, R0, 0x60, RZ, 0xc0, !PT ;  /* 0x0000006000187812 */ /* 0x000fe200078ec0ff */
[----:B------:R-:W-:Y:S01]  /*3280*/  ULDC UR12, c[0x0][0x284] ;  /* 0x0000a100000c7ab9 */ /* 0x000fe20000000800 */
[----:B------:R-:W-:Y:S01]  /*3290*/  LOP3.LUT R13, R12, 0x7, RZ, 0xc0, !PT ;  /* 0x000000070c0d7812 */ /* 0x000fe200078ec0ff */
[----:B------:R-:W-:Y:S01]  /*32a0*/  UISETP.GT.U32.AND UP0, UPT, UR5, 0x1d, UPT ;  /* 0x0000001d0500788c */ /* 0x000fe2000bf04070 */
[----:B------:R-:W-:Y:S01]  /*32b0*/  LOP3.LUT R12, R25, 0x1, RZ, 0xc0, !PT ;  /* 0x00000001190c7812 */ /* 0x000fe200078ec0ff */
[----:B------:R-:W-:Y:S01]  /*32c0*/  UISETP.GE.U32.AND UP1, UPT, UR9, 0x1e, UPT ;  /* 0x0000001e0900788c */ /* 0x000fe2000bf26070 */
[----:B------:R-:W-:Y:S01]  /*32d0*/  SHF.R.U32.HI R26, RZ, 0x1, R24 ;  /* 0x00000001ff1a7819 */ /* 0x000fe20000011618 */
[----:B------:R-:W-:Y:S01]  /*32e0*/  UISETP.LT.U32.AND UP0, UPT, UR9, 0x1e, UP0 ;  /* 0x0000001e0900788c */ /* 0x000fe20008701070 */
[----:B------:R-:W-:Y:S01]  /*32f0*/  LOP3.LUT R24, R0, 0x3, RZ, 0xc0, !PT ;  /* 0x0000000300187812 */ /* 0x000fe200078ec0ff */
[----:B------:R-:W-:Y:S01]  /*3300*/  IMAD.SHL.U32 R30, R12, 0x40, RZ ;  /* 0x000000400c1e7824 */ /* 0x000fe200078e00ff */
[----:B------:R-:W-:Y:S01]  /*3310*/  IADD3 R25, RZ, -R26, -R13 ;  /* 0x8000001aff197210 */ /* 0x000fe20007ffe80d */
[----:B------:R-:W-:Y:S01]  /*3320*/  UIMAD.WIDE.U32 UR6, UR5, -0x77777777, URZ ;  /* 0x88888889050678a5 */ /* 0x000fe2000f8e003f */
[----:B------:R-:W-:Y:S01]  /*3330*/  SHF.R.S32.HI R36, RZ, 0x1f, R7 ;  /* 0x0000001fff247819 */ /* 0x000fe20000011407 */
[----:B------:R-:W-:Y:S01]  /*3340*/  USEL UR8, URZ, 0x1, !UP0 ;  /* 0x000000013f087887 */ /* 0x000fe2000c000000 */
[----:B------:R-:W-:Y:S01]  /*3350*/  LOP3.LUT R13, R30, 0x40, R13, 0xe2, !PT ;  /* 0x000000401e0d7812 */ /* 0x000fe200078ee20d */
[----:B------:R-:W-:Y:S01]  /*3360*/  IMAD R29, R12, -0x40, R25 ;  /* 0xffffffc00c1d7824 */ /* 0x000fe200078e0219 */
[----:B------:R-:W-:Y:S01]  /*3370*/  ULDC.64 UR10, c[0x0][0x5d0] ;  /* 0x00017400000a7ab9 */ /* 0x000fe20000000a00 */
[----:B------:R-:W-:Y:S01]  /*3380*/  IMAD.SHL.U32 R12, R10, 0x80, RZ ;  /* 0x000000800a0c7824 */ /* 0x000fe200078e00ff */
[----:B------:R-:W-:Y:S01]  /*3390*/  USHF.R.U32.HI UR6, URZ, 0x4, UR7 ;  /* 0x000000043f067899 */ /* 0x000fe20008011607 */
[----:B-1----:R-:W-:Y:S01]  /*33a0*/  IMAD R30, R24, -0x2, R28 ;  /* 0xfffffffe181e7824 */ /* 0x002fe200078e021c */
[C---:B------:R-:W-:Y:S01]  /*33b0*/  ISETP.GE.AND P0, PT, R27.reuse, R28, PT ;  /* 0x0000001c1b00720c */ /* 0x040fe20003f06270 */
[----:B------:R-:W-:Y:S01]  /*33c0*/  IMAD.SHL.U32 R24, R0, 0x2, RZ ;  /* 0x0000000200187824 */ /* 0x000fe200078e00ff */
[----:B------:R-:W-:Y:S01]  /*33d0*/  ULOP3.LUT UR4, UR4, UR8, URZ, 0x3c, !UPT ;  /* 0x0000000804047292 */ /* 0x000fe2000f8e3c3f */
[----:B------:R-:W-:Y:S01]  /*33e0*/  IMAD R28, R36, UR10, RZ ;  /* 0x0000000a241c7c24 */ /* 0x000fe2000f8e02ff */
[----:B------:R-:W-:Y:S01]  /*33f0*/  ISETP.GE.OR P0, PT, R12, UR12, P0 ;  /* 0x0000000c0c007c0c */ /* 0x000fe20008706670 */
[----:B------:R-:W-:Y:S01]  /*3400*/  IMAD.WIDE R32, R10, 0x80, RZ ;  /* 0x000000800a207825 */ /* 0x000fe200078e02ff */
[----:B------:R-:W-:Y:S01]  /*3410*/  LOP3.LUT R24, R27, 0x6, R24, 0xf8, !PT ;  /* 0x000000061b187812 */ /* 0x000fe200078ef818 */
[----:B------:R-:W-:Y:S01]  /*3420*/  UIMAD UR5, UR6, -0x1e, UR5 ;  /* 0xffffffe2060578a4 */ /* 0x000fe2000f8e0205 */
[----:B------:R-:W-:Y:S01]  /*3430*/  IADD3 R29, -R12, UR12, R29 ;  /* 0x0000000c0c1d7c10 */ /* 0x000fe2000fffe11d */
[----:B------:R-:W-:Y:S01]  /*3440*/  IMAD R31, R7, UR11, R28 ;  /* 0x0000000b071f7c24 */ /* 0x000fe2000f8e021c */
[----:B------:R-:W-:Y:S01]  /*3450*/  SHF.R.S32.HI R25, RZ, 0x1f, R24 ;  /* 0x0000001fff197819 */ /* 0x000fe20000011418 */
[----:B------:R-:W-:Y:S01]  /*3460*/  @UP1 ULOP3.LUT UR4, UR4, 0x1, UR6, 0x78, !UPT ;  /* 0x0000000104041892 */ /* 0x000fe2000f8e7806 */
[----:B------:R-:W-:Y:S01]  /*3470*/  LOP3.LUT R37, R32, R13, R26, 0xfe, !PT ;  /* 0x0000000d20257212 */ /* 0x000fe200078efe1a */
[----:B------:R-:W-:-:S02]  /*3480*/  IMAD.IADD R30, R30, 0x1, -R27 ;  /* 0x000000011e1e7824 */ /* 0x000fc400078e0a1b */
[----:B------:R-:W-:-:S04]  /*3490*/  IMAD.WIDE.U32 R10, R7, UR10, R24 ;  /* 0x0000000a070a7c25 */ /* 0x000fc8000f8e0018 */
[----:B------:R-:W-:Y:S02]  /*34a0*/  IMAD.IADD R11, R11, 0x1, R31 ;  /* 0x000000010b0b7824 */ /* 0x000fe400078e021f */
[----:B------:R-:W-:Y:S01]  /*34b0*/  IMAD.MOV.U32 R28, RZ, RZ, -0x1 ;  /* 0xffffffffff1c7424 */ /* 0x000fe200078e00ff */
[----:B------:R-:W-:Y:S06]  /*34c0*/  @P0 BRA `(.L_x_38) ;  /* 0x0000004000540947 */ /* 0x000fec0003800000 */
[----:B------:R-:W0:Y:S01]  /*34d0*/  LDC.64 R34, c[0x0][0x5c8] ;  /* 0x00017200ff227b82 */ /* 0x000e220000000a00 */
[----:B------:R-:W-:Y:S01]  /*34e0*/  ULDC.64 UR6, c[0x0][0x5c0] ;  /* 0x0001700000067ab9 */ /* 0x000fe20000000a00 */
[----:B------:R-:W-:Y:S01]  /*34f0*/  BSSY B0, `(.L_x_38) ;  /* 0x0000412000007945 */ /* 0x000fe20003800000 */
[-C--:B0-----:R-:W-:Y:S02]  /*3500*/  IMAD R12, R33, R34.reuse, RZ ;  /* 0x00000022210c7224 */ /* 0x081fe400078e02ff */
[----:B------:R-:W-:-:S04]  /*3510*/  IMAD.WIDE.U32 R10, R37, R34, R10 ;  /* 0x00000022250a7225 */ /* 0x000fc800078e000a */
[----:B------:R-:W-:Y:S01]  /*3520*/  IMAD R27, R37, R35, R12 ;  /* 0x00000023251b7224 */ /* 0x000fe200078e020c */
[----:B------:R-:W-:Y:S02]  /*3530*/  LEA R13, P0, R34, R10, 0x3 ;  /* 0x0000000a220d7211 */ /* 0x000fe400078018ff */
[----:B------:R-:W-:Y:S01]  /*3540*/  IADD3 R12, P1, R10, UR6, RZ ;  /* 0x000000060a0c7c10 */ /* 0x000fe2000ff3e0ff */
[----:B------:R-:W-:Y:S01]  /*3550*/  IMAD.IADD R27, R11, 0x1, R27 ;  /* 0x000000010b1b7824 */ /* 0x000fe200078e021b */
[----:B------:R-:W-:-:S04]  /*3560*/  IADD3 R10, P2, R13, UR6, RZ ;  /* 0x000000060d0a7c10 */ /* 0x000fc8000ff5e0ff */
[----:B------:R-:W-:Y:S02]  /*3570*/  LEA.HI.X R11, R34, R27, R35, 0x3, P0 ;  /* 0x0000001b220b7211 */ /* 0x000fe400000f1c23 */
[----:B---3-5:R-:W-:Y:S02]  /*3580*/  FSETP.NEU.AND P0, PT, R9, RZ, PT ;  /* 0x000000ff0900720b */ /* 0x028fe40003f0d000 */
[----:B------:R-:W-:Y:S02]  /*3590*/  IADD3.X R13, R27, UR7, RZ, P1, !PT ;  /* 0x000000071b0d7c10 */ /* 0x000fe40008ffe4ff */
[----:B------:R-:W-:-:S09]  /*35a0*/  IADD3.X R11, R11, UR7, RZ, P2, !PT ;  /* 0x000000070b0b7c10 */ /* 0x000fd200097fe4ff */
[----:B------:R-:W-:Y:S05]  /*35b0*/  @!P0 BRA `(.L_x_39) ;  /* 0x0000003000248947 */ /* 0x000fea0003800000 */
[----:B------:R-:W-:Y:S01]  /*35c0*/  ULDC.64 UR6, c[0x0][0x5b8] ;  /* 0x00016e0000067ab9 */ /* 0x000fe20000000a00 */
[----:B------:R-:W-:Y:S01]  /*35d0*/  ISETP.GE.AND P0, PT, R30, 0x1, PT ;  /* 0x000000011e00780c */ /* 0x000fe20003f06270 */
[----:B------:R-:W-:Y:S01]  /*35e0*/  IMAD R34, R36, UR6, RZ ;  /* 0x0000000624227c24 */ /* 0x000fe2000f8e02ff */
[----:B------:R-:W-:Y:S01]  /*35f0*/  ULDC.64 UR10, c[0x0][0x5a8] ;  /* 0x00016a00000a7ab9 */ /* 0x000fe20000000a00 */
[----:B------:R-:W-:Y:S01]  /*3600*/  IMAD.WIDE.U32 R26, R7, UR6, R24 ;  /* 0x00000006071a7c25 */ /* 0x000fe2000f8e0018 */
[----:B------:R-:W-:Y:S01]  /*3610*/  ISETP.LT.OR P4, PT, R29, 0x1, !P0 ;  /* 0x000000011d00780c */ /* 0x000fe20004781670 */
[----:B------:R-:W-:Y:S02]  /*3620*/  BSSY B1, `(.L_x_40) ;  /* 0x000000c000017945 */ /* 0x000fe40003800000 */
[----:B------:R-:W-:Y:S01]  /*3630*/  IMAD R7, R7, UR7, R34 ;  /* 0x0000000707077c24 */ /* 0x000fe2000f8e0222 */
[----:B------:R-:W-:-:S03]  /*3640*/  ULDC.64 UR6, c[0x0][0x5b0] ;  /* 0x00016c0000067ab9 */ /* 0x000fc60000000a00 */
[----:B------:R-:W-:Y:S02]  /*3650*/  IMAD.IADD R27, R27, 0x1, R7 ;  /* 0x000000011b1b7824 */ /* 0x000fe400078e0207 */
[----:B------:R-:W-:Y:S02]  /*3660*/  IMAD R7, R33, UR6, RZ ;  /* 0x0000000621077c24 */ /* 0x000fe4000f8e02ff */
[----:B------:R-:W-:-:S04]  /*3670*/  IMAD.WIDE.U32 R24, R37, UR6, R26 ;  /* 0x0000000625187c25 */ /* 0x000fc8000f8e001a */
[----:B------:R-:W-:Y:S01]  /*3680*/  IMAD R7, R37, UR7, R7 ;  /* 0x0000000725077c24 */ /* 0x000fe2000f8e0207 */
[----:B------:R-:W-:-:S04]  /*3690*/  IADD3 R24, P1, R24, UR10, RZ ;  /* 0x0000000a18187c10 */ /* 0x000fc8000ff3e0ff */
[--C-:B------:R-:W-:Y:S02]  /*36a0*/  IADD3.X R25, R25, UR11, R7.reuse, P1, !PT ;  /* 0x0000000b19197c10 */ /* 0x100fe40008ffe407 */
[----:B------:R-:W-:Y:S01]  /*36b0*/  PRMT R7, RZ, 0x7610, R7 ;  /* 0x00007610ff077816 */ /* 0x000fe20000000007 */
[----:B------:R-:W-:Y:S06]  /*36c0*/  @P4 BRA `(.L_x_41) ;  /* 0x0000000000044947 */ /* 0x000fec0003800000 */
[----:B------:R0:W5:Y:S02]  /*36d0*/  LDG.E.U8 R7, desc[UR30][R24.64] ;  /* 0x0000001e18077981 */ /* 0x000164000c1e1100 */
.L_x_41:
[----:B------:R-:W-:Y:S05]  /*36e0*/  BSYNC B1 ;  /* 0x0000000000017941 */ /* 0x000fea0003800000 */
.L_x_40:
[----:B-----5:R-:W-:Y:S01]  /*36f0*/  LOP3.LUT R7, R7, 0xff, RZ, 0xc0, !PT ;  /* 0x000000ff07077812 */ /* 0x020fe200078ec0ff */
[----:B------:R-:W-:Y:S01]  /*3700*/  BSSY B1, `(.L_x_42) ;  /* 0x000000c000017945 */ /* 0x000fe20003800000 */
[----:B------:R-:W-:Y:S02]  /*3710*/  ISETP.GE.AND P1, PT, R30, 0x2, PT ;  /* 0x000000021e00780c */ /* 0x000fe40003f26270 */
[----:B------:R-:W-:Y:S02]  /*3720*/  F2FP.F16.E4M3.UNPACK_B R7, R7 ;  /* 0x00000007ff07723e */ /* 0x000fe400020006ff */
[----:B------:R-:W-:-:S03]  /*3730*/  ISETP.LT.OR P2, PT, R29, 0x1, !P1 ;  /* 0x000000011d00780c */ /* 0x000fc60004f41670 */
[----:B------:R-:W-:Y:S01]  /*3740*/  HADD2.F32 R34, -RZ, R7.H0_H0 ;  /* 0x20000007ff227230 */ /* 0x000fe20000004100 */
[----:B------:R-:W-:-:S04]  /*3750*/  PRMT R7, RZ, 0x7610, R7 ;  /* 0x00007610ff077816 */ /* 0x000fc80000000007 */
[----:B------:R-:W-:-:S04]  /*3760*/  FMUL R34, R34, R9 ;  /* 0x0000000922227220 */ /* 0x000fc80000400000 */
[----:B--2---:R-:W-:-:S05]  /*3770*/  FFMA R34, R125, R8, R34 ;  /* 0x000000087d227223 */ /* 0x004fca0000000022 */
[----:B------:R-:W-:-:S05]  /*3780*/  F2FP.SATFINITE.E4M3.F32.PACK_AB_MERGE_C R31, RZ, R34, RZ ;  /* 0x00000022ff1f723e */ /* 0x000fca00048070ff */
[----:B------:R1:W-:Y:S01]  /*3790*/  @!P4 STG.E.U8 desc[UR30][R12.64], R31 ;  /* 0x0000001f0c00c986 */ /* 0x0003e2000c10111e */
[----:B------:R-:W-:Y:S05]  /*37a0*/  @P2 BRA `(.L_x_43) ;  /* 0x0000000000042947 */ /* 0x000fea0003800000 */
[----:B------:R2:W5:Y:S02]  /*37b0*/  LDG.E.U8 R7, desc[UR30][R24.64+0x1] ;  /* 0x0000011e18077981 */ /* 0x000564000c1e1100 */
.L_x_43:
[----:B------:R-:W-:Y:S05]  /*37c0*/  BSYNC B1 ;  /* 0x0000000000017941 */ /* 0x000fea0003800000 */
.L_x_42:
[----:B-----5:R-:W-:Y:S01]  /*37d0*/  LOP3.LUT R7, R7, 0xff, RZ, 0xc0, !PT ;  /* 0x000000ff07077812 */ /* 0x020fe200078ec0ff */
[----:B------:R-:W-:Y:S01]  /*37e0*/  BSSY B1, `(.L_x_44) ;  /* 0x0000012000017945 */ /* 0x000fe20003800000 */
[----:B-1----:R-:W-:Y:S02]  /*37f0*/  IADD3 R31, P4, R37, 0x8, RZ ;  /* 0x00000008251f7810 */ /* 0x002fe40007f9e0ff */
[----:B------:R-:W-:Y:S02]  /*3800*/  F2FP.F16.E4M3.UNPACK_B R7, R7 ;  /* 0x00000007ff07723e */ /* 0x000fe400020006ff */
[----:B------:R-:W-:Y:S01]  /*3810*/  ISETP.LT.OR P0, PT, R29, 0x9, !P0 ;  /* 0x000000091d00780c */ /* 0x000fe20004701670 */
[----:B------:R-:W-:Y:S02]  /*3820*/  IMAD.X R33, RZ, RZ, R33, P4 ;  /* 0x000000ffff217224 */ /* 0x000fe400020e0621 */
[----:B------:R-:W-:Y:S02]  /*3830*/  HADD2.F32 R32, -RZ, R7.H0_H0 ;  /* 0x20000007ff207230 */ /* 0x000fe40000004100 */
[----:B------:R-:W-:-:S04]  /*3840*/  IMAD.WIDE.U32 R26, R31, UR6, R26 ;  /* 0x000000061f1a7c25 */ /* 0x000fc8000f8e001a */
[----:B------:R-:W-:Y:S01]  /*3850*/  FMUL R7, R32, R9 ;  /* 0x0000000920077220 */ /* 0x000fe20000400000 */
[----:B------:R-:W-:Y:S01]  /*3860*/  IMAD R32, R33, UR6, RZ ;  /* 0x0000000621207c24 */ /* 0x000fe2000f8e02ff */
[----:B------:R-:W-:Y:S02]  /*3870*/  IADD3 R26, P4, R26, UR10, RZ ;  /* 0x0000000a1a1a7c10 */ /* 0x000fe4000ff9e0ff */
[----:B------:R-:W-:Y:S01]  /*3880*/  FFMA R7, R124, R8, R7 ;  /* 0x000000087c077223 */ /* 0x000fe20000000007 */
[----:B------:R-:W-:-:S04]  /*3890*/  IMAD R31, R31, UR7, R32 ;  /* 0x000000071f1f7c24 */ /* 0x000fc8000f8e0220 */
[----:B------:R-:W-:Y:S02]  /*38a0*/  F2FP.SATFINITE.E4M3.F32.PACK_AB_MERGE_C R33, RZ, R7, RZ ;  /* 0x00000007ff21723e */ /* 0x000fe400048070ff */
[----:B------:R-:W-:Y:S02]  /*38b0*/  IADD3.X R27, R27, UR11, R31, P4, !PT ;  /* 0x0000000b1b1b7c10 */ /* 0x000fe4000a7fe41f */
[----:B------:R-:W-:Y:S01]  /*38c0*/  PRMT R7, RZ, 0x7610, R7 ;  /* 0x00007610ff077816 */ /* 0x000fe20000000007 */
[----:B------:R1:W-:Y:S01]  /*38d0*/  @!P2 STG.E.U8 desc[UR30][R12.64+0x1], R33 ;  /* 0x000001210c00a986 */ /* 0x0003e2000c10111e */
[----:B------:R-:W-:Y:S05]  /*38e0*/  @P0 BRA `(.L_x_45) ;  /* 0x0000000000040947 */ /* 0x000fea0003800000 */
[----:B------:R3:W5:Y:S02]  /*38f0*/  LDG.E.U8 R7, desc[UR30][R26.64] ;  /* 0x0000001e1a077981 */ /* 0x000764000c1e1100 */
.L_x_45:
[----:B------:R-:W-:Y:S05]  /*3900*/  BSYNC B1 ;  /* 0x0000000000017941 */ /* 0x000fea0003800000 */
.L_x_44:
[----:B-----5:R-:W-:Y:S01]  /*3910*/  LOP3.LUT R7, R7, 0xff, RZ, 0xc0, !PT ;  /* 0x000000ff07077812 */ /* 0x020fe200078ec0ff */
[----:B------:R-:W-:Y:S01]  /*3920*/  BSSY B1, `(.L_x_46) ;  /* 0x000000b000017945 */ /* 0x000fe20003800000 */
[----:B------:R-:W-:Y:S02]  /*3930*/  ISETP.LT.OR P1, PT, R29, 0x9, !P1 ;  /* 0x000000091d00780c */ /* 0x000fe40004f21670 */
[----:B------:R-:W-:-:S05]  /*3940*/  F2FP.F16.E4M3.UNPACK_B R7, R7 ;  /* 0x00000007ff07723e */ /* 0x000fca00020006ff */
[----:B------:R-:W-:Y:S01]  /*3950*/  HADD2.F32 R32, -RZ, R7.H0_H0 ;  /* 0x20000007ff207230 */ /* 0x000fe20000004100 */
[----:B------:R-:W-:-:S04]  /*3960*/  PRMT R7, RZ, 0x7610, R7 ;  /* 0x00007610ff077816 */ /* 0x000fc80000000007 */
[----:B------:R-:W-:-:S04]  /*3970*/  FMUL R32, R32, R9 ;  /* 0x0000000920207220 */ /* 0x000fc80000400000 */
[----:B------:R-:W-:-:S05]  /*3980*/  FFMA R32, R123, R8, R32 ;  /* 0x000000087b207223 */ /* 0x000fca0000000020 */
[----:B------:R-:W-:-:S05]  /*3990*/  F2FP.SATFINITE.E4M3.F32.PACK_AB_MERGE_C R31, RZ, R32, RZ ;  /* 0x00000020ff1f723e */ /* 0x000fca00048070ff */
[----:B------:R4:W-:Y:S01]  /*39a0*/  @!P0 STG.E.U8 desc[UR30][R10.64], R31 ;  /* 0x0000001f0a008986 */ /* 0x0009e2000c10111e */
[----:B------:R-:W-:Y:S05]  /*39b0*/  @P1 BRA `(.L_x_47) ;  /* 0x0000000000041947 */ /* 0x000fea0003800000 */
[----:B------:R0:W5:Y:S02]  /*39c0*/  LDG.E.U8 R7, desc[UR30][R26.64+0x1] ;  /* 0x0000011e1a077981 */ /* 0x000164000c1e1100 */
.L_x_47:
[----:B------:R-:W-:Y:S05]  /*39d0*/  BSYNC B1 ;  /* 0x0000000000017941 */ /* 0x000fea0003800000 */
.L_x_46:
[----:B-----5:R-:W-:Y:S01]  /*39e0*/  LOP3.LUT R7, R7, 0xff, RZ, 0xc0, !PT ;  /* 0x000000ff07077812 */ /* 0x020fe200078ec0ff */
[----:B------:R-:W-:Y:S01]  /*39f0*/  BSSY B1, `(.L_x_48) ;  /* 0x000000c000017945 */ /* 0x000fe20003800000 */
[----:B------:R-:W-:Y:S02]  /*3a00*/  ISETP.GE.AND P0, PT, R30, 0x9, PT ;  /* 0x000000091e00780c */ /* 0x000fe40003f06270 */
[----:B------:R-:W-:Y:S02]  /*3a10*/  F2FP.F16.E4M3.UNPACK_B R7, R7 ;  /* 0x00000007ff07723e */ /* 0x000fe400020006ff */
[----:B------:R-:W-:-:S03]  /*3a20*/  ISETP.LT.OR P2, PT, R29, 0x1, !P0 ;  /* 0x000000011d00780c */ /* 0x000fc60004741670 */
[----:B------:R-:W-:-:S05]  /*3a30*/  HADD2.F32 R32, -RZ, R7.H0_H0 ;  /* 0x20000007ff207230 */ /* 0x000fca0000004100 */
[----:B------:R-:W-:-:S04]  /*3a40*/  FMUL R7, R32, R9 ;  /* 0x0000000920077220 */ /* 0x000fc80000400000 */
[----:B------:R-:W-:-:S05]  /*3a50*/  FFMA R7, R122, R8, R7 ;  /* 0x000000087a077223 */ /* 0x000fca0000000007 */
[----:B----4-:R-:W-:Y:S02]  /*3a60*/  F2FP.SATFINITE.E4M3.F32.PACK_AB_MERGE_C R31, RZ, R7, RZ ;  /* 0x00000007ff1f723e */ /* 0x010fe400048070ff */
[----:B------:R-:W-:-:S03]  /*3a70*/  PRMT R7, RZ, 0x7610, R7 ;  /* 0x00007610ff077816 */ /* 0x000fc60000000007 */
[----:B------:R4:W-:Y:S01]  /*3a80*/  @!P1 STG.E.U8 desc[UR30][R10.64+0x1], R31 ;  /* 0x0000011f0a009986 */ /* 0x0009e2000c10111e */
[----:B------:R-:W-:Y:S05]  /*3a90*/  @P2 BRA `(.L_x_49) ;  /* 0x0000000000042947 */ /* 0x000fea0003800000 */
[----:B------:R0:W5:Y:S02]  /*3aa0*/  LDG.E.U8 R7, desc[UR30][R24.64+0x8] ;  /* 0x0000081e18077981 */ /* 0x000164000c1e1100 */
.L_x_49:
[----:B------:R-:W-:Y:S05]  /*3ab0*/  BSYNC B1 ;  /* 0x0000000000017941 */ /* 0x000fea0003800000 */
.L_x_48:
        /* <DEDUP_REMOVED lines=8> */
[----:B------:R-:W-:-:S05]  /*3b40*/  FFMA R32, R121, R8, R32 ;  /* 0x0000000879207223 */ /* 0x000fca0000000020 */
[----:B----4-:R-:W-:-:S05]  /*3b50*/  F2FP.SATFINITE.E4M3.F32.PACK_AB_MERGE_C R31, RZ, R32, RZ ;  /* 0x00000020ff1f723e */ /* 0x010fca00048070ff */
[----:B------:R4:W-:Y:S01]  /*3b60*/  @!P2 STG.E.U8 desc[UR30][R12.64+0x8], R31 ;  /* 0x0000081f0c00a986 */ /* 0x0009e2000c10111e */
[----:B------:R-:W-:Y:S05]  /*3b70*/  @P4 BRA `(.L_x_51) ;  /* 0x0000000000044947 */ /* 0x000fea0003800000 */
[----:B------:R0:W5:Y:S02]  /*3b80*/  LDG.E.U8 R7, desc[UR30][R24.64+0x9] ;  /* 0x0000091e18077981 */ /* 0x000164000c1e1100 */
.L_x_51:
[----:B------:R-:W-:Y:S05]  /*3b90*/  BSYNC B1 ;  /* 0x0000000000017941 */ /* 0x000fea0003800000 */
.L_x_50:
[----:B-----5:R-:W-:Y:S01]  /*3ba0*/  LOP3.LUT R7, R7, 0xff, RZ, 0xc0, !PT ;  /* 0x000000ff07077812 */ /* 0x020fe200078ec0ff */
[----:B------:R-:W-:Y:S01]  /*3bb0*/  BSSY B1, `(.L_x_52) ;  /* 0x000000b000017945 */ /* 0x000fe20003800000 */
[----:B------:R-:W-:Y:S02]  /*3bc0*/  ISETP.LT.OR P0, PT, R29, 0x9, !P0 ;  /* 0x000000091d00780c */ /* 0x000fe40004701670 */
[----:B------:R-:W-:-:S05]  /*3bd0*/  F2FP.F16.E4M3.UNPACK_B R7, R7 ;  /* 0x00000007ff07723e */ /* 0x000fca00020006ff */
        /* <DEDUP_REMOVED lines=8> */
.L_x_53:
[----:B------:R-:W-:Y:S05]  /*3c60*/  BSYNC B1 ;  /* 0x0000000000017941 */ /* 0x000fea0003800000 */
.L_x_52:
        /* <DEDUP_REMOVED lines=12> */
.L_x_55:
[----:B------:R-:W-:Y:S05]  /*3d30*/  BSYNC B1 ;  /* 0x0000000000017941 */ /* 0x000fea0003800000 */
.L_x_54:
        /* <DEDUP_REMOVED lines=13> */
.L_x_57:
[----:B------:R-:W-:Y:S05]  /*3e10*/  BSYNC B1 ;  /* 0x0000000000017941 */ /* 0x000fea0003800000 */
.L_x_56:
        /* <DEDUP_REMOVED lines=13> */
.L_x_59:
[----:B------:R-:W-:Y:S05]  /*3ef0*/  BSYNC B1 ;  /* 0x0000000000017941 */ /* 0x000fea0003800000 */
.L_x_58:
        /* <DEDUP_REMOVED lines=12> */
.L_x_61:
[----:B------:R-:W-:Y:S05]  /*3fc0*/  BSYNC B1 ;  /* 0x0000000000017941 */ /* 0x000fea0003800000 */
.L_x_60:
        /* <DEDUP_REMOVED lines=12> */
.L_x_63:
[----:B------:R-:W-:Y:S05]  /*4090*/  BSYNC B1 ;  /* 0x0000000000017941 */ /* 0x000fea0003800000 */
.L_x_62:
        /* <DEDUP_REMOVED lines=13> */
.L_x_65:
[----:B------:R-:W-:Y:S05]  /*4170*/  BSYNC B1 ;  /* 0x0000000000017941 */ /* 0x000fea0003800000 */
.L_x_64:
        /* <DEDUP_REMOVED lines=13> */
.L_x_67:
[----:B------:R-:W-:Y:S05]  /*4250*/  BSYNC B1 ;  /* 0x0000000000017941 */ /* 0x000fea0003800000 */
.L_x_66:
        /* <DEDUP_REMOVED lines=12> */
.L_x_69:
[----:B------:R-:W-:Y:S05]  /*4320*/  BSYNC B1 ;  /* 0x0000000000017941 */ /* 0x000fea0003800000 */
.L_x_68:
        /* <DEDUP_REMOVED lines=12> */
.L_x_71:
[----:B------:R-:W-:Y:S05]  /*43f0*/  BSYNC B1 ;  /* 0x0000000000017941 */ /* 0x000fea0003800000 */
.L_x_70:
        /* <DEDUP_REMOVED lines=13> */
.L_x_73:
[----:B------:R-:W-:Y:S05]  /*44d0*/  BSYNC B1 ;  /* 0x0000000000017941 */ /* 0x000fea0003800000 */
.L_x_72:
        /* <DEDUP_REMOVED lines=13> */
.L_x_75:
[----:B------:R-:W-:Y:S05]  /*45b0*/  BSYNC B1 ;  /* 0x0000000000017941 */ /* 0x000fea0003800000 */
.L_x_74:
        /* <DEDUP_REMOVED lines=12> */
.L_x_77:
[----:B------:R-:W-:Y:S05]  /*4680*/  BSYNC B1 ;  /* 0x0000000000017941 */ /* 0x000fea0003800000 */
.L_x_76:
        /* <DEDUP_REMOVED lines=12> */
.L_x_79:
[----:B------:R-:W-:Y:S05]  /*4750*/  BSYNC B1 ;  /* 0x0000000000017941 */ /* 0x000fea0003800000 */
.L_x_78:
        /* <DEDUP_REMOVED lines=13> */
.L_x_81:
[----:B------:R-:W-:Y:S05]  /*4830*/  BSYNC B1 ;  /* 0x0000000000017941 */ /* 0x000fea0003800000 */
.L_x_80:
        /* <DEDUP_REMOVED lines=13> */
.L_x_83:
[----:B------:R-:W-:Y:S05]  /*4910*/  BSYNC B1 ;  /* 0x0000000000017941 */ /* 0x000fea0003800000 */
.L_x_82:
        /* <DEDUP_REMOVED lines=12> */
.L_x_85:
[----:B------:R-:W-:Y:S05]  /*49e0*/  BSYNC B1 ;  /* 0x0000000000017941 */ /* 0x000fea0003800000 */
.L_x_84:
        /* <DEDUP_REMOVED lines=12> */
.L_x_87:
[----:B------:R-:W-:Y:S05]  /*4ab0*/  BSYNC B1 ;  /* 0x0000000000017941 */ /* 0x000fea0003800000 */
.L_x_86:
        /* <DEDUP_REMOVED lines=13> */
.L_x_89:
[----:B------:R-:W-:Y:S05]  /*4b90*/  BSYNC B1 ;  /* 0x0000000000017941 */ /* 0x000fea0003800000 */
.L_x_88:
        /* <DEDUP_REMOVED lines=13> */
.L_x_91:
[----:B------:R-:W-:Y:S05]  /*4c70*/  BSYNC B1 ;  /* 0x0000000000017941 */ /* 0x000fea0003800000 */
.L_x_90:
        /* <DEDUP_REMOVED lines=12> */
.L_x_93:
[----:B------:R-:W-:Y:S05]  /*4d40*/  BSYNC B1 ;  /* 0x0000000000017941 */ /* 0x000fea0003800000 */
.L_x_92:
        /* <DEDUP_REMOVED lines=12> */
.L_x_95:
[----:B------:R-:W-:Y:S05]  /*4e10*/  BSYNC B1 ;  /* 0x0000000000017941 */ /* 0x000fea0003800000 */
.L_x_94:
        /* <DEDUP_REMOVED lines=13> */
.L_x_97:
[----:B------:R-:W-:Y:S05]  /*4ef0*/  BSYNC B1 ;  /* 0x0000000000017941 */ /* 0x000fea0003800000 */
.L_x_96:
        /* <DEDUP_REMOVED lines=13> */
.L_x_99:
[----:B------:R-:W-:Y:S05]  /*4fd0*/  BSYNC B1 ;  /* 0x0000000000017941 */ /* 0x000fea0003800000 */
.L_x_98:
        /* <DEDUP_REMOVED lines=12> */
.L_x_101:
[----:B------:R-:W-:Y:S05]  /*50a0*/  BSYNC B1 ;  /* 0x0000000000017941 */ /* 0x000fea0003800000 */
.L_x_100:
        /* <DEDUP_REMOVED lines=12> */
.L_x_103:
[----:B------:R-:W-:Y:S05]  /*5170*/  BSYNC B1 ;  /* 0x0000000000017941 */ /* 0x000fea0003800000 */
.L_x_102:
        /* <DEDUP_REMOVED lines=13> */
.L_x_105:
[----:B------:R-:W-:Y:S05]  /*5250*/  BSYNC B1 ;  /* 0x0000000000017941 */ /* 0x000fea0003800000 */
.L_x_104:
        /* <DEDUP_REMOVED lines=13> */
.L_x_107:
[----:B------:R-:W-:Y:S05]  /*5330*/  BSYNC B1 ;  /* 0x0000000000017941 */ /* 0x000fea0003800000 */
.L_x_106:
        /* <DEDUP_REMOVED lines=12> */
.L_x_109:
[----:B------:R-:W-:Y:S05]  /*5400*/  BSYNC B1 ;  /* 0x0000000000017941 */ /* 0x000fea0003800000 */
.L_x_108:
        /* <DEDUP_REMOVED lines=12> */
.L_x_111:
[----:B------:R-:W-:Y:S05]  /*54d0*/  BSYNC B1 ;  /* 0x0000000000017941 */ /* 0x000fea0003800000 */
.L_x_110:
        /* <DEDUP_REMOVED lines=13> */
.L_x_113:
[----:B------:R-:W-:Y:S05]  /*55b0*/  BSYNC B1 ;  /* 0x0000000000017941 */ /* 0x000fea0003800000 */
.L_x_112:
        /* <DEDUP_REMOVED lines=13> */
.L_x_115:
[----:B------:R-:W-:Y:S05]  /*5690*/  BSYNC B1 ;  /* 0x0000000000017941 */ /* 0x000fea0003800000 */
.L_x_114:
        /* <DEDUP_REMOVED lines=12> */
.L_x_117:
[----:B------:R-:W-:Y:S05]  /*5760*/  BSYNC B1 ;  /* 0x0000000000017941 */ /* 0x000fea0003800000 */
.L_x_116:
        /* <DEDUP_REMOVED lines=12> */
.L_x_119:
[----:B------:R-:W-:Y:S05]  /*5830*/  BSYNC B1 ;  /* 0x0000000000017941 */ /* 0x000fea0003800000 */
.L_x_118:
        /* <DEDUP_REMOVED lines=13> */
.L_x_121:
[----:B------:R-:W-:Y:S05]  /*5910*/  BSYNC B1 ;  /* 0x0000000000017941 */ /* 0x000fea0003800000 */
.L_x_120:
        /* <DEDUP_REMOVED lines=13> */
.L_x_123:
[----:B------:R-:W-:Y:S05]  /*59f0*/  BSYNC B1 ;  /* 0x0000000000017941 */ /* 0x000fea0003800000 */
.L_x_122:
        /* <DEDUP_REMOVED lines=12> */
.L_x_125:
[----:B------:R-:W-:Y:S05]  /*5ac0*/  BSYNC B1 ;  /* 0x0000000000017941 */ /* 0x000fea0003800000 */
.L_x_124:
        /* <DEDUP_REMOVED lines=12> */
.L_x_127:
[----:B------:R-:W-:Y:S05]  /*5b90*/  BSYNC B1 ;  /* 0x0000000000017941 */ /* 0x000fea0003800000 */
.L_x_126:
        /* <DEDUP_REMOVED lines=13> */
.L_x_129:
[----:B------:R-:W-:Y:S05]  /*5c70*/  BSYNC B1 ;  /* 0x0000000000017941 */ /* 0x000fea0003800000 */
.L_x_128:
        /* <DEDUP_REMOVED lines=13> */
.L_x_131:
[----:B------:R-:W-:Y:S05]  /*5d50*/  BSYNC B1 ;  /* 0x0000000000017941 */ /* 0x000fea0003800000 */
.L_x_130:
        /* <DEDUP_REMOVED lines=12> */
.L_x_133:
[----:B------:R-:W-:Y:S05]  /*5e20*/  BSYNC B1 ;  /* 0x0000000000017941 */ /* 0x000fea0003800000 */
.L_x_132:
        /* <DEDUP_REMOVED lines=12> */
.L_x_135:
[----:B------:R-:W-:Y:S05]  /*5ef0*/  BSYNC B1 ;  /* 0x0000000000017941 */ /* 0x000fea0003800000 */
.L_x_134:
        /* <DEDUP_REMOVED lines=8> */
[----:B0-----:R-:W-:Y:S02]  /*5f80*/  F2FP.SATFINITE.E4M3.F32.PACK_AB_MERGE_C R23, RZ, R7, RZ ;  /* 0x00000007ff17723e */ /* 0x001fe400048070ff */
[----:B------:R-:W-:-:S03]  /*5f90*/  PRMT R7, RZ, 0x7610, R7 ;  /* 0x00007610ff077816 */ /* 0x000fc60000000007 */
[----:B------:R0:W-:Y:S01]  /*5fa0*/  @!P1 STG.E.U8 desc[UR30][R10.64+0x59], R23 ;  /* 0x000059170a009986 */ /* 0x0001e2000c10111e */
[----:B------:R-:W-:Y:S05]  /*5fb0*/  @P2 BRA `(.L_x_137) ;  /* 0x0000000000042947 */ /* 0x000fea0003800000 */
[----:B------:R0:W5:Y:S02]  /*5fc0*/  LDG.E.U8 R7, desc[UR30][R24.64+0x60] ;  /* 0x0000601e18077981 */ /* 0x000164000c1e1100 */
.L_x_137:
[----:B------:R-:W-:Y:S05]  /*5fd0*/  BSYNC B1 ;  /* 0x0000000000017941 */ /* 0x000fea0003800000 */
.L_x_136:
        /* <DEDUP_REMOVED lines=13> */
.L_x_139:
[----:B------:R-:W-:Y:S05]  /*60b0*/  BSYNC B1 ;  /* 0x0000000000017941 */ /* 0x000fea0003800000 */
.L_x_138:
[----:B-----5:R-:W-:Y:S01]  /*60c0*/  LOP3.LUT R7, R7, 0xff, RZ, 0xc0, !PT ;  /* 0x000000ff07077812 */ /* 0x020fe200078ec0ff */
[----:B------:R-:W-:Y:S01]  /*60d0*/  BSSY B1, `(.L_x_140) ;  /* 0x000000b000017945 */ /* 0x000fe20003800000 */
[----:B------:R-:W-:Y:S02]  /*60e0*/  ISETP.LT.OR P0, PT, R29, 0x9, !P0 ;  /* 0x000000091d00780c */ /* 0x000fe40004701670 */
[----:B------:R-:W-:-:S05]  /*60f0*/  F2FP.F16.E4M3.UNPACK_B R7, R7 ;  /* 0x00000007ff07723e */ /* 0x000fca00020006ff */
        /* <DEDUP_REMOVED lines=8> */
.L_x_141:
[----:B------:R-:W-:Y:S05]  /*6180*/  BSYNC B1 ;  /* 0x0000000000017941 */ /* 0x000fea0003800000 */
.L_x_140:
        /* <DEDUP_REMOVED lines=12> */
.L_x_143:
[----:B------:R-:W-:Y:S05]  /*6250*/  BSYNC B1 ;  /* 0x0000000000017941 */ /* 0x000fea0003800000 */
.L_x_142:
        /* <DEDUP_REMOVED lines=13> */
.L_x_145:
[----:B------:R-:W-:Y:S05]  /*6330*/  BSYNC B1 ;  /* 0x0000000000017941 */ /* 0x000fea0003800000 */
.L_x_144:
        /* <DEDUP_REMOVED lines=13> */
.L_x_147:
[----:B------:R-:W-:Y:S05]  /*6410*/  BSYNC B1 ;  /* 0x0000000000017941 */ /* 0x000fea0003800000 */
.L_x_146:
        /* <DEDUP_REMOVED lines=12> */
.L_x_149:
[----:B------:R-:W-:Y:S05]  /*64e0*/  BSYNC B1 ;  /* 0x0000000000017941 */ /* 0x000fea0003800000 */
.L_x_148:
[----:B-----5:R-:W-:Y:S01]  /*64f0*/  LOP3.LUT R7, R7, 0xff, RZ, 0xc0, !PT ;  /* 0x000000ff07077812 */ /* 0x020fe200078ec0ff */
[----:B------:R-:W-:Y:S01]  /*6500*/  BSSY B1, `(.L_x_150) ;  /* 0x000000b000017945 */ /* 0x000fe20003800000 */
[----:B------:R-:W-:Y:S02]  /*6510*/  ISETP.LT.OR P1, PT, R29, 0x9, !P1 ;  /* 0x000000091d00780c */ /* 0x000fe40004f21670 */
[----:B------:R-:W-:-:S05]  /*6520*/  F2FP.F16.E4M3.UNPACK_B R7, R7 ;  /* 0x00000007ff07723e */ /* 0x000fca00020006ff */
[----:B01--4-:R-:W-:Y:S01]  /*6530*/  HADD2.F32 R12, -RZ, R7.H0_H0 ;  /* 0x20000007ff0c7230 */ /* 0x013fe20000004100 */
[----:B------:R-:W-:-:S04]  /*6540*/  PRMT R7, RZ, 0x7610, R7 ;  /* 0x00007610ff077816 */ /* 0x000fc80000000007 */
[----:B------:R-:W-:-:S04]  /*6550*/  FMUL R12, R12, R9 ;  /* 0x000000090c0c7220 */ /* 0x000fc80000400000 */
[----:B------:R-:W-:-:S05]  /*6560*/  FFMA R12, R15, R8, R12 ;  /* 0x000000080f0c7223 */ /* 0x000fca000000000c */
[----:B------:R-:W-:-:S05]  /*6570*/  F2FP.SATFINITE.E4M3.F32.PACK_AB_MERGE_C R13, RZ, R12, RZ ;  /* 0x0000000cff0d723e */ /* 0x000fca00048070ff */
[----:B------:R0:W-:Y:S01]  /*6580*/  @!P0 STG.E.U8 desc[UR30][R10.64+0x68], R13 ;  /* 0x0000680d0a008986 */ /* 0x0001e2000c10111e */
[----:B------:R-:W-:Y:S05]  /*6590*/  @P1 BRA `(.L_x_151) ;  /* 0x0000000000041947 */ /* 0x000fea0003800000 */
[----:B------:R1:W5:Y:S02]  /*65a0*/  LDG.E.U8 R7, desc[UR30][R26.64+0x69] ;  /* 0x0000691e1a077981 */ /* 0x000364000c1e1100 */
.L_x_151:
[----:B------:R-:W-:Y:S05]  /*65b0*/  BSYNC B1 ;  /* 0x0000000000017941 */ /* 0x000fea0003800000 */
.L_x_150:
[----:B------:R-:W-:Y:S05]  /*65c0*/  @P1 BRA `(.L_x_152) ;  /* 0x0000001000101947 */ /* 0x000fea0003800000 */
[----:B-----5:R-:W-:-:S04]  /*65d0*/  LOP3.LUT R7, R7, 0xff, RZ, 0xc0, !PT ;  /* 0x000000ff07077812 */ /* 0x020fc800078ec0ff */
[----:B------:R-:W-:-:S05]  /*65e0*/  F2FP.F16.E4M3.UNPACK_B R7, R7 ;  /* 0x00000007ff07723e */ /* 0x000fca00020006ff */
[----:B------:R-:W-:-:S05]  /*65f0*/  HADD2.F32 R12, -RZ, R7.H0_H0 ;  /* 0x20000007ff0c7230 */ /* 0x000fca0000004100 */
[----:B------:R-:W-:-:S04]  /*6600*/  FMUL R7, R12, R9 ;  /* 0x000000090c077220 */ /* 0x000fc80000400000 */
[----:B------:R-:W-:-:S05]  /*6610*/  FFMA R7, R14, R8, R7 ;  /* 0x000000080e077223 */ /* 0x000fca0000000007 */
[----:B------:R-:W-:-:S05]  /*6620*/  F2FP.SATFINITE.E4M3.F32.PACK_AB_MERGE_C R7, RZ, R7, RZ ;  /* 0x00000007ff07723e */ /* 0x000fca00048070ff */
[----:B------:R4:W-:Y:S01]  /*6630*/  STG.E.U8 desc[UR30][R10.64+0x69], R7 ;  /* 0x000069070a007986 */ /* 0x0009e2000c10111e */
[----:B------:R-:W-:Y:S05]  /*6640*/  BRA `(.L_x_152) ;  /* 0x0000000c00f07947 */ /* 0x000fea0003800000 */
.L_x_39:
[----:B------:R-:W-:Y:S01]  /*6650*/  ISETP.GE.AND P0, PT, R30, 0x2, PT ;  /* 0x000000021e00780c */ /* 0x000fe20003f06270 */
[-C--:B--2---:R-:W-:Y:S01]  /*6660*/  FMUL R124, R124, R8.reuse ;  /* 0x000000087c7c7220 */ /* 0x084fe20000400000 */
[----:B------:R-:W-:Y:S01]  /*6670*/  ISETP.GE.AND P1, PT, R30, 0x1, PT ;  /* 0x000000011e00780c */ /* 0x000fe20003f26270 */
[-C--:B------:R-:W-:Y:S01]  /*6680*/  FMUL R125, R125, R8.reuse ;  /* 0x000000087d7d7220 */ /* 0x080fe20000400000 */
[C---:B------:R-:W-:Y:S01]  /*6690*/  ISETP.LT.OR P4, PT, R29.reuse, 0x1, !P0 ;  /* 0x000000011d00780c */ /* 0x040fe20004781670 */
[-C--:B------:R-:W-:Y:S01]  /*66a0*/  FMUL R122, R122, R8.reuse ;  /* 0x000000087a7a7220 */ /* 0x080fe20000400000 */
[----:B------:R-:W-:Y:S01]  /*66b0*/  ISETP.LT.OR P2, PT, R29, 0x1, !P1 ;  /* 0x000000011d00780c */ /* 0x000fe20004f41670 */
[----:B------:R-:W-:Y:S01]  /*66c0*/  FMUL R123, R123, R8 ;  /* 0x000000087b7b7220 */ /* 0x000fe20000400000 */
[----:B------:R-:W-:Y:S01]  /*66d0*/  F2FP.SATFINITE.E4M3.F32.PACK_AB_MERGE_C R7, RZ, R124, RZ ;  /* 0x0000007cff07723e */ /* 0x000fe200048070ff */
[-C--:B------:R-:W-:Y:S01]  /*66e0*/  FMUL R121, R121, R8.reuse ;  /* 0x0000000879797220 */ /* 0x080fe20000400000 */
[----:B------:R-:W-:Y:S01]  /*66f0*/  F2FP.SATFINITE.E4M3.F32.PACK_AB_MERGE_C R125, RZ, R125, RZ ;  /* 0x0000007dff7d723e */ /* 0x000fe200048070ff */
[-C--:B------:R-:W-:Y:S01]  /*6700*/  FMUL R120, R120, R8.reuse ;  /* 0x0000000878787220 */ /* 0x080fe20000400000 */
[----:B------:R-:W-:Y:S01]  /*6710*/  ISETP.LT.OR P0, PT, R29, 0x9, !P0 ;  /* 0x000000091d00780c */ /* 0x000fe20004701670 */
[-C--:B------:R-:W-:Y:S01]  /*6720*/  FMUL R119, R119, R8.reuse ;  /* 0x0000000877777220 */ /* 0x080fe20000400000 */
[----:B------:R-:W-:Y:S01]  /*6730*/  ISETP.LT.OR P1, PT, R29, 0x9, !P1 ;  /* 0x000000091d00780c */ /* 0x000fe20004f21670 */
[-C--:B------:R-:W-:Y:S01]  /*6740*/  FMUL R118, R118, R8.reuse ;  /* 0x0000000876767220 */ /* 0x080fe20000400000 */
[----:B------:R-:W-:Y:S01]  /*6750*/  F2FP.SATFINITE.E4M3.F32.PACK_AB_MERGE_C R123, RZ, R123, RZ ;  /* 0x0000007bff7b723e */ /* 0x000fe200048070ff */
[----:B------:R0:W-:Y:S01]  /*6760*/  @!P4 STG.E.U8 desc[UR30][R12.64+0x1], R7 ;  /* 0x000001070c00c986 */ /* 0x0001e2000c10111e */
[C---:B------:R-:W-:Y:S01]  /*6770*/  ISETP.GE.AND P4, PT, R30.reuse, 0x9, PT ;  /* 0x000000091e00780c */ /* 0x040fe20003f86270 */
[-C--:B------:R-:W-:Y:S01]  /*6780*/  FMUL R117, R117, R8.reuse ;  /* 0x0000000875757220 */ /* 0x080fe20000400000 */
[----:B------:R-:W-:Y:S01]  /*6790*/  F2FP.SATFINITE.E4M3.F32.PACK_AB_MERGE_C R121, RZ, R121, RZ ;  /* 0x00000079ff79723e */ /* 0x000fe200048070ff */
[----:B------:R-:W-:Y:S01]  /*67a0*/  @!P2 STG.E.U8 desc[UR30][R12.64], R125 ;  /* 0x0000007d0c00a986 */ /* 0x000fe2000c10111e */
[----:B------:R-:W-:Y:S01]  /*67b0*/  ISETP.GE.AND P2, PT, R30, 0xa, PT ;  /* 0x0000000a1e00780c */ /* 0x000fe20003f46270 */
[-C--:B------:R-:W-:Y:S01]  /*67c0*/  FMUL R116, R116, R8.reuse ;  /* 0x0000000874747220 */ /* 0x080fe20000400000 */
[----:B------:R-:W-:Y:S01]  /*67d0*/  ISETP.LT.OR P5, PT, R29, 0x1, !P4 ;  /* 0x000000011d00780c */ /* 0x000fe200067a1670 */
[-C--:B------:R-:W-:Y:S01]  /*67e0*/  FMUL R115, R115, R8.reuse ;  /* 0x0000000873737220 */ /* 0x080fe20000400000 */
[C---:B------:R-:W-:Y:S01]  /*67f0*/  ISETP.LT.OR P6, PT, R29.reuse, 0x1, !P2 ;  /* 0x000000011d00780c */ /* 0x040fe200057c1670 */
[----:B------:R-:W-:Y:S01]  /*6800*/  @!P1 STG.E.U8 desc[UR30][R10.64], R123 ;  /* 0x0000007b0a009986 */ /* 0x000fe2000c10111e */
[----:B------:R-:W-:Y:S01]  /*6810*/  ISETP.LT.OR P4, PT, R29, 0x9, !P4 ;  /* 0x000000091d00780c */ /* 0x000fe20006781670 */
[----:B------:R-:W-:Y:S01]  /*6820*/  FMUL R114, R114, R8 ;  /* 0x0000000872727220 */ /* 0x000fe20000400000 */
[----:B0-----:R-:W-:Y:S01]  /*6830*/  F2FP.SATFINITE.E4M3.F32.PACK_AB_MERGE_C R7, RZ, R122, RZ ;  /* 0x0000007aff07723e */ /* 0x001fe200048070ff */
[----:B------:R-:W-:Y:S01]  /*6840*/  FMUL R113, R113, R8 ;  /* 0x0000000871717220 */ /* 0x000fe20000400000 */
[----:B------:R-:W-:Y:S01]  /*6850*/  F2FP.SATFINITE.E4M3.F32.PACK_AB_MERGE_C R25, RZ, R120, RZ ;  /* 0x00000078ff19723e */ /* 0x000fe200048070ff */
[-C--:B------:R-:W-:Y:S01]  /*6860*/  FMUL R112, R112, R8.reuse ;  /* 0x0000000870707220 */ /* 0x080fe20000400000 */
[----:B------:R-:W-:Y:S01]  /*6870*/  ISETP.LT.OR P2, PT, R29, 0x9, !P2 ;  /* 0x000000091d00780c */ /* 0x000fe20005741670 */
[----:B------:R0:W-:Y:S01]  /*6880*/  @!P0 STG.E.U8 desc[UR30][R10.64+0x1], R7 ;  /* 0x000001070a008986 */ /* 0x0001e2000c10111e */
[C---:B------:R-:W-:Y:S01]  /*6890*/  ISETP.GE.AND P0, PT, R30.reuse, 0x11, PT ;  /* 0x000000111e00780c */ /* 0x040fe20003f06270 */
[-C--:B------:R-:W-:Y:S01]  /*68a0*/  FMUL R111, R111, R8.reuse ;  /* 0x000000086f6f7220 */ /* 0x080fe20000400000 */
[----:B------:R-:W-:Y:S01]  /*68b0*/  ISETP.GE.AND P1, PT, R30, 0x12, PT ;  /* 0x000000121e00780c */ /* 0x000fe20003f26270 */
[----:B------:R-:W-:Y:S01]  /*68c0*/  @!P5 STG.E.U8 desc[UR30][R12.64+0x8], R121 ;  /* 0x000008790c00d986 */ /* 0x000fe2000c10111e */
[C---:B------:R-:W-:Y:S01]  /*68d0*/  ISETP.LT.OR P5, PT, R29.reuse, 0x1, !P0 ;  /* 0x000000011d00780c */ /* 0x040fe200047a1670 */
[-C--:B------:R-:W-:Y:S01]  /*68e0*/  FMUL R110, R110, R8.reuse ;  /* 0x000000086e6e7220 */ /* 0x080fe20000400000 */
[----:B------:R-:W-:Y:S01]  /*68f0*/  F2FP.SATFINITE.E4M3.F32.PACK_AB_MERGE_C R119, RZ, R119, RZ ;  /* 0x00000077ff77723e */ /* 0x000fe200048070ff */
[----:B------:R1:W-:Y:S01]  /*6900*/  @!P6 STG.E.U8 desc[UR30][R12.64+0x9], R25 ;  /* 0x000009190c00e986 */ /* 0x0003e2000c10111e */
[----:B------:R-:W-:Y:S01]  /*6910*/  ISETP.LT.OR P6, PT, R29, 0x1, !P1 ;  /* 0x000000011d00780c */ /* 0x000fe20004fc1670 */
[----:B------:R-:W-:Y:S01]  /*6920*/  FMUL R109, R109, R8 ;  /* 0x000000086d6d7220 */ /* 0x000fe20000400000 */
[----:B------:R-:W-:Y:S01]  /*6930*/  F2FP.SATFINITE.E4M3.F32.PACK_AB_MERGE_C R117, RZ, R117, RZ ;  /* 0x00000075ff75723e */ /* 0x000fe200048070ff */
[----:B------:R-:W-:Y:S01]  /*6940*/  @!P4 STG.E.U8 desc[UR30][R10.64+0x8], R119 ;  /* 0x000008770a00c986 */ /* 0x000fe2000c10111e */
[----:B0-----:R-:W-:Y:S01]  /*6950*/  F2FP.SATFINITE.E4M3.F32.PACK_AB_MERGE_C R7, RZ, R118, RZ ;  /* 0x00000076ff07723e */ /* 0x001fe200048070ff */
[-C--:B------:R-:W-:Y:S01]  /*6960*/  FMUL R108, R108, R8.reuse ;  /* 0x000000086c6c7220 */ /* 0x080fe20000400000 */
[----:B------:R-:W-:Y:S01]  /*6970*/  ISETP.GE.AND P4, PT, R30, 0x19, PT ;  /* 0x000000191e00780c */ /* 0x000fe20003f86270 */
[-C--:B------:R-:W-:Y:S01]  /*6980*/  FMUL R107, R107, R8.reuse ;  /* 0x000000086b6b7220 */ /* 0x080fe20000400000 */
[C---:B------:R-:W-:Y:S01]  /*6990*/  ISETP.LT.OR P0, PT, R29.reuse, 0x9, !P0 ;  /* 0x000000091d00780c */ /* 0x040fe20004701670 */
[----:B------:R0:W-:Y:S01]  /*69a0*/  @!P2 STG.E.U8 desc[UR30][R10.64+0x9], R7 ;  /* 0x000009070a00a986 */ /* 0x0001e2000c10111e */
[----:B------:R-:W-:Y:S01]  /*69b0*/  ISETP.LT.OR P1, PT, R29, 0x9, !P1 ;  /* 0x000000091d00780c */ /* 0x000fe20004f21670 */
[----:B------:R-:W-:Y:S01]  /*69c0*/  FMUL R106, R106, R8 ;  /* 0x000000086a6a7220 */ /* 0x000fe20000400000 */
[----:B-1----:R-:W-:Y:S01]  /*69d0*/  F2FP.SATFINITE.E4M3.F32.PACK_AB_MERGE_C R25, RZ, R116, RZ ;  /* 0x00000074ff19723e */ /* 0x002fe200048070ff */
[----:B------:R-:W-:Y:S01]  /*69e0*/  @!P5 STG.E.U8 desc[UR30][R12.64+0x10], R117 ;  /* 0x000010750c00d986 */ /* 0x000fe2000c10111e */
[----:B------:R-:W-:Y:S01]  /*69f0*/  ISETP.GE.AND P2, PT, R30, 0x1a, PT ;  /* 0x0000001a1e00780c */ /* 0x000fe20003f46270 */
[-C--:B------:R-:W-:Y:S01]  /*6a00*/  FMUL R105, R105, R8.reuse ;  /* 0x0000000869697220 */ /* 0x080fe20000400000 */
[C---:B------:R-:W-:Y:S01]  /*6a10*/  ISETP.LT.OR P5, PT, R29.reuse, 0x1, !P4 ;  /* 0x000000011d00780c */ /* 0x040fe200067a1670 */
[----:B------:R1:W-:Y:S01]  /*6a20*/  @!P6 STG.E.U8 desc[UR30][R12.64+0x11], R25 ;  /* 0x000011190c00e986 */ /* 0x0003e2000c10111e */
[----:B------:R-:W-:Y:S01]  /*6a30*/  ISETP.LT.OR P6, PT, R29, 0x1, !P2 ;  /* 0x000000011d00780c */ /* 0x000fe200057c1670 */
[-C--:B------:R-:W-:Y:S01]  /*6a40*/  FMUL R104, R104, R8.reuse ;  /* 0x0000000868687220 */ /* 0x080fe20000400000 */
[----:B------:R-:W-:Y:S01]  /*6a50*/  F2FP.SATFINITE.E4M3.F32.PACK_AB_MERGE_C R115, RZ, R115, RZ ;  /* 0x00000073ff73723e */ /* 0x000fe200048070ff */
[----:B------:R-:W-:Y:S01]  /*6a60*/  FMUL R103, R103, R8 ;  /* 0x0000000867677220 */ /* 0x000fe20000400000 */
[----:B0-----:R-:W-:Y:S01]  /*6a70*/  F2FP.SATFINITE.E4M3.F32.PACK_AB_MERGE_C R7, RZ, R114, RZ ;  /* 0x00000072ff07723e */ /* 0x001fe200048070ff */
[-C--:B------:R-:W-:Y:S01]  /*6a80*/  FMUL R102, R102, R8.reuse ;  /* 0x0000000866667220 */ /* 0x080fe20000400000 */
[----:B------:R-:W-:Y:S01]  /*6a90*/  F2FP.SATFINITE.E4M3.F32.PACK_AB_MERGE_C R113, RZ, R113, RZ ;  /* 0x00000071ff71723e */ /* 0x000fe200048070ff */
[----:B------:R-:W-:Y:S01]  /*6aa0*/  @!P0 STG.E.U8 desc[UR30][R10.64+0x10], R115 ;  /* 0x000010730a008986 */ /* 0x000fe2000c10111e */
[----:B------:R-:W-:Y:S01]  /*6ab0*/  ISETP.GE.AND P0, PT, R30, 0x21, PT ;  /* 0x000000211e00780c */ /* 0x000fe20003f06270 */
[----:B------:R-:W-:Y:S01]  /*6ac0*/  FMUL R101, R101, R8 ;  /* 0x0000000865657220 */ /* 0x000fe20000400000 */
[C---:B------:R-:W-:Y:S01]  /*6ad0*/  ISETP.LT.OR P4, PT, R29.reuse, 0x9, !P4 ;  /* 0x000000091d00780c */ /* 0x040fe20006781670 */
[----:B------:R0:W-:Y:S01]  /*6ae0*/  @!P1 STG.E.U8 desc[UR30][R10.64+0x11], R7 ;  /* 0x000011070a009986 */ /* 0x0001e2000c10111e */
[----:B-1----:R-:W-:Y:S01]  /*6af0*/  F2FP.SATFINITE.E4M3.F32.PACK_AB_MERGE_C R25, RZ, R112, RZ ;  /* 0x00000070ff19723e */ /* 0x002fe200048070ff */
[-C--:B------:R-:W-:Y:S01]  /*6b00*/  FMUL R100, R100, R8.reuse ;  /* 0x0000000864647220 */ /* 0x080fe20000400000 */
[----:B------:R-:W-:Y:S01]  /*6b10*/  ISETP.LT.OR P2, PT, R29, 0x9, !P2 ;  /* 0x000000091d00780c */ /* 0x000fe20005741670 */
        /* <DEDUP_REMOVED lines=13> */
[----:B------:R-:W-:Y:S01]  /*6bf0*/  ISETP.LT.OR P0, PT, R29, 0x9, !P0 ;  /* 0x000000091d00780c */ /* 0x000fe20004701670 */
[----:B------:R-:W-:Y:S01]  /*6c00*/  FMUL R95, R95, R8 ;  /* 0x000000085f5f7220 */ /* 0x000fe20000400000 */
[----:B------:R-:W-:Y:S01]  /*6c10*/  ISETP.LT.OR P5, PT, R29, 0x9, !P5 ;  /* 0x000000091d00780c */ /* 0x000fe20006fa1670 */
[----:B------:R0:W-:Y:S01]  /*6c20*/  @!P2 STG.E.U8 desc[UR30][R10.64+0x19], R7 ;  /* 0x000019070a00a986 */ /* 0x0001e2000c10111e */
[----:B-1----:R-:W-:Y:S01]  /*6c30*/  F2FP.SATFINITE.E4M3.F32.PACK_AB_MERGE_C R25, RZ, R108, RZ ;  /* 0x0000006cff19723e */ /* 0x002fe200048070ff */
[-C--:B------:R-:W-:Y:S01]  /*6c40*/  FMUL R94, R94, R8.reuse ;  /* 0x000000085e5e7220 */ /* 0x080fe20000400000 */
[----:B------:R-:W-:Y:S01]  /*6c50*/  F2FP.SATFINITE.E4M3.F32.PACK_AB_MERGE_C R107, RZ, R107, RZ ;  /* 0x0000006bff6b723e */ /* 0x000fe200048070ff */
[----:B------:R-:W-:Y:S01]  /*6c60*/  @!P1 STG.E.U8 desc[UR30][R12.64+0x20], R109 ;  /* 0x0000206d0c009986 */ /* 0x000fe2000c10111e */
[C---:B------:R-:W-:Y:S01]  /*6c70*/  ISETP.GE.AND P1, PT, R30.reuse, 0x2a, PT ;  /* 0x0000002a1e00780c */ /* 0x040fe20003f26270 */
[-C--:B------:R-:W-:Y:S01]  /*6c80*/  FMUL R93, R93, R8.reuse ;  /* 0x000000085d5d7220 */ /* 0x080fe20000400000 */
[----:B------:R-:W-:Y:S01]  /*6c90*/  F2FP.SATFINITE.E4M3.F32.PACK_AB_MERGE_C R105, RZ, R105, RZ ;  /* 0x00000069ff69723e */ /* 0x000fe200048070ff */
[----:B------:R1:W-:Y:S01]  /*6ca0*/  @!P6 STG.E.U8 desc[UR30][R12.64+0x21], R25 ;  /* 0x000021190c00e986 */ /* 0x0003e2000c10111e */
[----:B------:R-:W-:Y:S01]  /*6cb0*/  ISETP.GE.AND P6, PT, R30, 0x29, PT ;  /* 0x000000291e00780c */ /* 0x000fe20003fc6270 */
[-C--:B------:R-:W-:Y:S01]  /*6cc0*/  FMUL R92, R92, R8.reuse ;  /* 0x000000085c5c7220 */ /* 0x080fe20000400000 */
[C---:B------:R-:W-:Y:S01]  /*6cd0*/  ISETP.LT.OR P4, PT, R29.reuse, 0x1, !P1 ;  /* 0x000000011d00780c */ /* 0x040fe20004f81670 */
[----:B------:R-:W-:Y:S01]  /*6ce0*/  @!P0 STG.E.U8 desc[UR30][R10.64+0x20], R107 ;  /* 0x0000206b0a008986 */ /* 0x000fe2000c10111e */
[----:B------:R-:W-:Y:S01]  /*6cf0*/  ISETP.LT.OR P2, PT, R29, 0x1, !P6 ;  /* 0x000000011d00780c */ /* 0x000fe20007741670 */
[----:B------:R-:W-:Y:S01]  /*6d00*/  FMUL R91, R91, R8 ;  /* 0x000000085b5b7220 */ /* 0x000fe20000400000 */
[----:B0-----:R-:W-:Y:S01]  /*6d10*/  F2FP.SATFINITE.E4M3.F32.PACK_AB_MERGE_C R7, RZ, R106, RZ ;  /* 0x0000006aff07723e */ /* 0x001fe200048070ff */
[-C--:B------:R-:W-:Y:S01]  /*6d20*/  FMUL R90, R90, R8.reuse ;  /* 0x000000085a5a7220 */ /* 0x080fe20000400000 */
[C---:B------:R-:W-:Y:S01]  /*6d30*/  ISETP.LT.OR P0, PT, R29.reuse, 0x9, !P6 ;  /* 0x000000091d00780c */ /* 0x040fe20007701670 */
[----:B------:R-:W-:Y:S01]  /*6d40*/  FMUL R88, R88, R8 ;  /* 0x0000000858587220 */ /* 0x000fe20000400000 */
[----:B------:R-:W-:Y:S01]  /*6d50*/  ISETP.LT.OR P1, PT, R29, 0x9, !P1 ;  /* 0x000000091d00780c */ /* 0x000fe20004f21670 */
[----:B------:R0:W-:Y:S01]  /*6d60*/  @!P5 STG.E.U8 desc[UR30][R10.64+0x21], R7 ;  /* 0x000021070a00d986 */ /* 0x0001e2000c10111e */
[----:B-1----:R-:W-:Y:S01]  /*6d70*/  F2FP.SATFINITE.E4M3.F32.PACK_AB_MERGE_C R25, RZ, R104, RZ ;  /* 0x00000068ff19723e */ /* 0x002fe200048070ff */
[-C--:B------:R-:W-:Y:S01]  /*6d80*/  FMUL R89, R89, R8.reuse ;  /* 0x0000000859597220 */ /* 0x080fe20000400000 */
[----:B------:R-:W-:Y:S01]  /*6d90*/  F2FP.SATFINITE.E4M3.F32.PACK_AB_MERGE_C R103, RZ, R103, RZ ;  /* 0x00000067ff67723e */ /* 0x000fe200048070ff */
        /* <DEDUP_REMOVED lines=12> */
[-C--:B------:R-:W-:Y:S01]  /*6e60*/  FMUL R85, R85, R8.reuse ;  /* 0x0000000855557220 */ /* 0x080fe20000400000 */
[----:B------:R-:W-:Y:S01]  /*6e70*/  ISETP.LT.OR P4, PT, R29, 0x9, !P4 ;  /* 0x000000091d00780c */ /* 0x000fe20006781670 */
[----:B------:R-:W-:Y:S01]  /*6e80*/  FMUL R83, R83, R8 ;  /* 0x0000000853537220 */ /* 0x000fe20000400000 */
[----:B0-----:R-:W-:Y:S01]  /*6e90*/  F2FP.SATFINITE.E4M3.F32.PACK_AB_MERGE_C R7, RZ, R102, RZ ;  /* 0x00000066ff07723e */ /* 0x001fe200048070ff */
[-C--:B------:R-:W-:Y:S01]  /*6ea0*/  FMUL R82, R82, R8.reuse ;  /* 0x0000000852527220 */ /* 0x080fe20000400000 */
[----:B------:R-:W-:Y:S01]  /*6eb0*/  ISETP.GE.AND P0, PT, R30, 0x3a, PT ;  /* 0x0000003a1e00780c */ /* 0x000fe20003f06270 */
[----:B------:R-:W-:Y:S01]  /*6ec0*/  FMUL R80, R80, R8 ;  /* 0x0000000850507220 */ /* 0x000fe20000400000 */
[----:B-1----:R-:W-:Y:S01]  /*6ed0*/  F2FP.SATFINITE.E4M3.F32.PACK_AB_MERGE_C R25, RZ, R100, RZ ;  /* 0x00000064ff19723e */ /* 0x002fe200048070ff */
[----:B------:R0:W-:Y:S01]  /*6ee0*/  @!P1 STG.E.U8 desc[UR30][R10.64+0x29], R7 ;  /* 0x000029070a009986 */ /* 0x0001e2000c10111e */
[----:B------:R-:W-:Y:S01]  /*6ef0*/  ISETP.GE.AND P1, PT, R30, 0x39, PT ;  /* 0x000000391e00780c */ /* 0x000fe20003f26270 */
[-C--:B------:R-:W-:Y:S01]  /*6f00*/  FMUL R81, R81, R8.reuse ;  /* 0x0000000851517220 */ /* 0x080fe20000400000 */
[C---:B------:R-:W-:Y:S01]  /*6f10*/  ISETP.LT.OR P2, PT, R29.reuse, 0x9, !P2 ;  /* 0x000000091d00780c */ /* 0x040fe20005741670 */
[----:B------:R-:W-:Y:S01]  /*6f20*/  @!P5 STG.E.U8 desc[UR30][R12.64+0x30], R101 ;  /* 0x000030650c00d986 */ /* 0x000fe2000c10111e */
[----:B------:R-:W-:Y:S01]  /*6f30*/  ISETP.LT.OR P5, PT, R29, 0x1, !P0 ;  /* 0x000000011d00780c */ /* 0x000fe200047a1670 */
[-C--:B------:R-:W-:Y:S01]  /*6f40*/  FMUL R23, R23, R8.reuse ;  /* 0x0000000817177220 */ /* 0x080fe20000400000 */
[----:B------:R-:W-:Y:S01]  /*6f50*/  F2FP.SATFINITE.E4M3.F32.PACK_AB_MERGE_C R97, RZ, R97, RZ ;  /* 0x00000061ff61723e */ /* 0x000fe200048070ff */
[----:B------:R1:W-:Y:S01]  /*6f60*/  @!P6 STG.E.U8 desc[UR30][R12.64+0x31], R25 ;  /* 0x000031190c00e986 */ /* 0x0003e2000c10111e */
[----:B------:R-:W-:Y:S01]  /*6f70*/  F2FP.SATFINITE.E4M3.F32.PACK_AB_MERGE_C R95, RZ, R95, RZ ;  /* 0x0000005fff5f723e */ /* 0x000fe200048070ff */
        /* <DEDUP_REMOVED lines=8> */
[----:B------:R-:W-:Y:S01]  /*7000*/  FMUL R19, R19, R8 ;  /* 0x0000000813137220 */ /* 0x000fe20000400000 */
[----:B------:R-:W-:Y:S01]  /*7010*/  F2FP.SATFINITE.E4M3.F32.PACK_AB_MERGE_C R27, RZ, R94, RZ ;  /* 0x0000005eff1b723e */ /* 0x000fe200048070ff */
[----:B------:R-:W-:Y:S01]  /*7020*/  FMUL R18, R18, R8 ;  /* 0x0000000812127220 */ /* 0x000fe20000400000 */
[----:B-1----:R-:W-:Y:S01]  /*7030*/  F2FP.SATFINITE.E4M3.F32.PACK_AB_MERGE_C R25, RZ, R96, RZ ;  /* 0x00000060ff19723e */ /* 0x002fe200048070ff */
[----:B------:R0:W-:Y:S01]  /*7040*/  @!P2 STG.E.U8 desc[UR30][R10.64+0x31], R7 ;  /* 0x000031070a00a986 */ /* 0x0001e2000c10111e */
[----:B------:R-:W-:Y:S01]  /*7050*/  ISETP.GE.AND P2, PT, R30, 0x41, PT ;  /* 0x000000411e00780c */ /* 0x000fe20003f46270 */
[-C--:B------:R-:W-:Y:S01]  /*7060*/  FMUL R17, R17, R8.reuse ;  /* 0x0000000811117220 */ /* 0x080fe20000400000 */
[----:B------:R-:W-:Y:S01]  /*7070*/  F2FP.SATFINITE.E4M3.F32.PACK_AB_MERGE_C R93, RZ, R93, RZ ;  /* 0x0000005dff5d723e */ /* 0x000fe200048070ff */
[----:B------:R-:W-:Y:S01]  /*7080*/  @!P4 STG.E.U8 desc[UR30][R12.64+0x38], R97 ;  /* 0x000038610c00c986 */ /* 0x000fe2000c10111e */
[C---:B------:R-:W-:Y:S01]  /*7090*/  ISETP.LT.OR P4, PT, R29.reuse, 0x1, !P2 ;  /* 0x000000011d00780c */ /* 0x040fe20005781670 */
[-C--:B------:R-:W-:Y:S01]  /*70a0*/  FMUL R16, R16, R8.reuse ;  /* 0x0000000810107220 */ /* 0x080fe20000400000 */
[----:B------:R-:W-:Y:S01]  /*70b0*/  ISETP.LT.OR P2, PT, R29, 0x9, !P2 ;  /* 0x000000091d00780c */ /* 0x000fe20005741670 */
[----:B------:R1:W-:Y:S01]  /*70c0*/  @!P5 STG.E.U8 desc[UR30][R12.64+0x39], R25 ;  /* 0x000039190c00d986 */ /* 0x0003e2000c10111e */
[----:B------:R-:W-:Y:S01]  /*70d0*/  F2FP.SATFINITE.E4M3.F32.PACK_AB_MERGE_C R91, RZ, R91, RZ ;  /* 0x0000005bff5b723e */ /* 0x000fe200048070ff */
[-C--:B------:R-:W-:Y:S01]  /*70e0*/  FMUL R15, R15, R8.reuse ;  /* 0x000000080f0f7220 */ /* 0x080fe20000400000 */
[----:B------:R-:W-:Y:S01]  /*70f0*/  F2FP.SATFINITE.E4M3.F32.PACK_AB_MERGE_C R89, RZ, R89, RZ ;  /* 0x00000059ff59723e */ /* 0x000fe200048070ff */
[----:B------:R-:W-:Y:S01]  /*7100*/  @!P1 STG.E.U8 desc[UR30][R10.64+0x38], R95 ;  /* 0x0000385f0a009986 */ /* 0x000fe2000c10111e */
[----:B------:R-:W-:Y:S01]  /*7110*/  ISETP.GE.AND P1, PT, R30, 0x42, PT ;  /* 0x000000421e00780c */ /* 0x000fe20003f26270 */
[----:B------:R-:W-:Y:S01]  /*7120*/  FMUL R14, R14, R8 ;  /* 0x000000080e0e7220 */ /* 0x000fe20000400000 */
[----:B0-----:R-:W-:Y:S01]  /*7130*/  F2FP.SATFINITE.E4M3.F32.PACK_AB_MERGE_C R7, RZ, R92, RZ ;  /* 0x0000005cff07723e */ /* 0x001fe200048070ff */
[----:B------:R0:W-:Y:S01]  /*7140*/  @!P0 STG.E.U8 desc[UR30][R10.64+0x39], R27 ;  /* 0x0000391b0a008986 */ /* 0x0001e2000c10111e */
[----:B------:R-:W-:-:S02]  /*7150*/  ISETP.LT.OR P5, PT, R29, 0x1, !P1 ;  /* 0x000000011d00780c */ /* 0x000fc40004fa1670 */
[C---:B------:R-:W-:Y:S01]  /*7160*/  ISETP.LT.OR P1, PT, R29.reuse, 0x9, !P1 ;  /* 0x000000091d00780c */ /* 0x040fe20004f21670 */
[----:B------:R-:W-:Y:S01]  /*7170*/  @!P4 STG.E.U8 desc[UR30][R12.64+0x40], R93 ;  /* 0x0000405d0c00c986 */ /* 0x000fe2000c10111e */
[C---:B------:R-:W-:Y:S02]  /*7180*/  ISETP.GE.AND P4, PT, R30.reuse, 0x4a, PT ;  /* 0x0000004a1e00780c */ /* 0x040fe40003f86270 */
[----:B------:R-:W-:Y:S02]  /*7190*/  ISETP.GE.AND P0, PT, R30, 0x49, PT ;  /* 0x000000491e00780c */ /* 0x000fe40003f06270 */
[----:B-1----:R-:W-:Y:S02]  /*71a0*/  F2FP.SATFINITE.E4M3.F32.PACK_AB_MERGE_C R25, RZ, R90, RZ ;  /* 0x0000005aff19723e */ /* 0x002fe400048070ff */
[C---:B------:R-:W-:Y:S02]  /*71b0*/  ISETP.LT.OR P6, PT, R29.reuse, 0x1, !P0 ;  /* 0x000000011d00780c */ /* 0x040fe400047c1670 */
[C---:B------:R-:W-:Y:S01]  /*71c0*/  ISETP.LT.OR P0, PT, R29.reuse, 0x9, !P0 ;  /* 0x000000091d00780c */ /* 0x040fe20004701670 */
[----:B------:R1:W-:Y:S01]  /*71d0*/  @!P5 STG.E.U8 desc[UR30][R12.64+0x41], R7 ;  /* 0x000041070c00d986 */ /* 0x0003e2000c10111e */
[----:B------:R-:W-:-:S02]  /*71e0*/  ISETP.LT.OR P5, PT, R29, 0x9, !P4 ;  /* 0x000000091d00780c */ /* 0x000fc400067a1670 */
[----:B------:R-:W-:Y:S01]  /*71f0*/  F2FP.SATFINITE.E4M3.F32.PACK_AB_MERGE_C R87, RZ, R87, RZ ;  /* 0x00000057ff57723e */ /* 0x000fe200048070ff */
[----:B------:R-:W-:Y:S01]  /*7200*/  @!P2 STG.E.U8 desc[UR30][R10.64+0x40], R91 ;  /* 0x0000405b0a00a986 */ /* 0x000fe2000c10111e */
[----:B------:R-:W-:Y:S02]  /*7210*/  ISETP.LT.OR P2, PT, R29, 0x1, !P4 ;  /* 0x000000011d00780c */ /* 0x000fe40006741670 */
[C---:B------:R-:W-:Y:S01]  /*7220*/  ISETP.GE.AND P4, PT, R30.reuse, 0x52, PT ;  /* 0x000000521e00780c */ /* 0x040fe20003f86270 */
[----:B------:R2:W-:Y:S01]  /*7230*/  @!P1 STG.E.U8 desc[UR30][R10.64+0x41], R25 ;  /* 0x000041190a009986 */ /* 0x0005e2000c10111e */
[----:B------:R-:W-:Y:S02]  /*7240*/  ISETP.GE.AND P1, PT, R30, 0x51, PT ;  /* 0x000000511e00780c */ /* 0x000fe40003f26270 */
[----:B0-----:R-:W-:Y:S01]  /*7250*/  F2FP.SATFINITE.E4M3.F32.PACK_AB_MERGE_C R27, RZ, R84, RZ ;  /* 0x00000054ff1b723e */ /* 0x001fe200048070ff */
[----:B------:R-:W-:Y:S01]  /*7260*/  @!P6 STG.E.U8 desc[UR30][R12.64+0x48], R89 ;  /* 0x000048590c00e986 */ /* 0x000fe2000c10111e */
[----:B-1----:R-:W-:-:S02]  /*7270*/  F2FP.SATFINITE.E4M3.F32.PACK_AB_MERGE_C R7, RZ, R88, RZ ;  /* 0x00000058ff07723e */ /* 0x002fc400048070ff */
[C---:B------:R-:W-:Y:S02]  /*7280*/  ISETP.LT.OR P6, PT, R29.reuse, 0x1, !P1 ;  /* 0x000000011d00780c */ /* 0x040fe40004fc1670 */
[----:B------:R-:W-:Y:S01]  /*7290*/  F2FP.SATFINITE.E4M3.F32.PACK_AB_MERGE_C R85, RZ, R85, RZ ;  /* 0x00000055ff55723e */ /* 0x000fe200048070ff */
[----:B------:R0:W-:Y:S01]  /*72a0*/  @!P2 STG.E.U8 desc[UR30][R12.64+0x49], R7 ;  /* 0x000049070c00a986 */ /* 0x0001e2000c10111e */
[C---:B------:R-:W-:Y:S02]  /*72b0*/  ISETP.LT.OR P2, PT, R29.reuse, 0x1, !P4 ;  /* 0x000000011d00780c */ /* 0x040fe40006741670 */
[----:B--2---:R-:W-:Y:S01]  /*72c0*/  F2FP.SATFINITE.E4M3.F32.PACK_AB_MERGE_C R25, RZ, R86, RZ ;  /* 0x00000056ff19723e */ /* 0x004fe200048070ff */
[----:B------:R-:W-:Y:S01]  /*72d0*/  @!P0 STG.E.U8 desc[UR30][R10.64+0x48], R87 ;  /* 0x000048570a008986 */ /* 0x000fe2000c10111e */
[C---:B------:R-:W-:Y:S02]  /*72e0*/  ISETP.LT.OR P1, PT, R29.reuse, 0x9, !P1 ;  /* 0x000000091d00780c */ /* 0x040fe40004f21670 */
[----:B------:R-:W-:Y:S01]  /*72f0*/  ISETP.GE.AND P0, PT, R30, 0x59, PT ;  /* 0x000000591e00780c */ /* 0x000fe20003f06270 */
[----:B------:R1:W-:Y:S01]  /*7300*/  @!P5 STG.E.U8 desc[UR30][R10.64+0x49], R25 ;  /* 0x000049190a00d986 */ /* 0x0003e2000c10111e */
[----:B------:R-:W-:-:S02]  /*7310*/  ISETP.LT.OR P5, PT, R29, 0x9, !P4 ;  /* 0x000000091d00780c */ /* 0x000fc400067a1670 */
[----:B------:R-:W-:Y:S01]  /*7320*/  ISETP.GE.AND P4, PT, R30, 0x5a, PT ;  /* 0x0000005a1e00780c */ /* 0x000fe20003f86270 */
[----:B------:R-:W-:Y:S01]  /*7330*/  @!P6 STG.E.U8 desc[UR30][R12.64+0x50], R85 ;  /* 0x000050550c00e986 */ /* 0x000fe2000c10111e */
[C---:B------:R-:W-:Y:S02]  /*7340*/  ISETP.LT.OR P6, PT, R29.reuse, 0x1, !P0 ;  /* 0x000000011d00780c */ /* 0x040fe400047c1670 */
[----:B------:R-:W-:Y:S01]  /*7350*/  F2FP.SATFINITE.E4M3.F32.PACK_AB_MERGE_C R83, RZ, R83, RZ ;  /* 0x00000053ff53723e */ /* 0x000fe200048070ff */
[----:B------:R-:W-:Y:S01]  /*7360*/  @!P2 STG.E.U8 desc[UR30][R12.64+0x51], R27 ;  /* 0x0000511b0c00a986 */ /* 0x000fe2000c10111e */
[----:B------:R-:W-:Y:S02]  /*7370*/  ISETP.LT.OR P2, PT, R29, 0x1, !P4 ;  /* 0x000000011d00780c */ /* 0x000fe40006741670 */
[----:B0-----:R-:W-:Y:S01]  /*7380*/  F2FP.SATFINITE.E4M3.F32.PACK_AB_MERGE_C R7, RZ, R82, RZ ;  /* 0x00000052ff07723e */ /* 0x001fe200048070ff */
[----:B------:R-:W-:Y:S01]  /*7390*/  @!P1 STG.E.U8 desc[UR30][R10.64+0x50], R83 ;  /* 0x000050530a009986 */ /* 0x000fe2000c10111e */
[----:B-1----:R-:W-:-:S02]  /*73a0*/  F2FP.SATFINITE.E4M3.F32.PACK_AB_MERGE_C R25, RZ, R80, RZ ;  /* 0x00000050ff19723e */ /* 0x002fc400048070ff */
[----:B------:R-:W-:Y:S01]  /*73b0*/  F2FP.SATFINITE.E4M3.F32.PACK_AB_MERGE_C R81, RZ, R81, RZ ;  /* 0x00000051ff51723e */ /* 0x000fe200048070ff */
[----:B------:R0:W-:Y:S01]  /*73c0*/  @!P5 STG.E.U8 desc[UR30][R10.64+0x51], R7 ;  /* 0x000051070a00d986 */ /* 0x0001e2000c10111e */
[C---:B------:R-:W-:Y:S02]  /*73d0*/  ISETP.LT.OR P1, PT, R29.reuse, 0x9, !P0 ;  /* 0x000000091d00780c */ /* 0x040fe40004721670 */
[----:B------:R-:W-:Y:S01]  /*73e0*/  ISETP.LT.OR P4, PT, R29, 0x9, !P4 ;  /* 0x000000091d00780c */ /* 0x000fe20006781670 */
[----:B------:R-:W-:Y:S01]  /*73f0*/  @!P6 STG.E.U8 desc[UR30][R12.64+0x58], R81 ;  /* 0x000058510c00e986 */ /* 0x000fe2000c10111e */
[C---:B------:R-:W-:Y:S02]  /*7400*/  ISETP.GE.AND P0, PT, R30.reuse, 0x62, PT ;  /* 0x000000621e00780c */ /* 0x040fe40003f06270 */
[----:B------:R-:W-:Y:S01]  /*7410*/  F2FP.SATFINITE.E4M3.F32.PACK_AB_MERGE_C R23, RZ, R23, RZ ;  /* 0x00000017ff17723e */ /* 0x000fe200048070ff */
[----:B------:R1:W-:Y:S01]  /*7420*/  @!P2 STG.E.U8 desc[UR30][R12.64+0x59], R25 ;  /* 0x000059190c00a986 */ /* 0x0003e2000c10111e */
[----:B------:R-:W-:-:S02]  /*7430*/  ISETP.GE.AND P2, PT, R30, 0x61, PT ;  /* 0x000000611e00780c */ /* 0x000fc40003f46270 */
[C---:B------:R-:W-:Y:S02]  /*7440*/  ISETP.LT.OR P6, PT, R29.reuse, 0x1, !P0 ;  /* 0x000000011d00780c */ /* 0x040fe400047c1670 */
[C---:B------:R-:W-:Y:S01]  /*7450*/  ISETP.LT.OR P5, PT, R29.reuse, 0x1, !P2 ;  /* 0x000000011d00780c */ /* 0x040fe200057a1670 */
[----:B------:R-:W-:Y:S01]  /*7460*/  @!P1 STG.E.U8 desc[UR30][R10.64+0x58], R23 ;  /* 0x000058170a009986 */ /* 0x000fe2000c10111e */
[----:B0-----:R-:W-:Y:S02]  /*7470*/  F2FP.SATFINITE.E4M3.F32.PACK_AB_MERGE_C R7, RZ, R22, RZ ;  /* 0x00000016ff07723e */ /* 0x001fe400048070ff */
[----:B------:R-:W-:Y:S02]  /*7480*/  F2FP.SATFINITE.E4M3.F32.PACK_AB_MERGE_C R21, RZ, R21, RZ ;  /* 0x00000015ff15723e */ /* 0x000fe400048070ff */
[----:B------:R-:W-:Y:S01]  /*7490*/  ISETP.LT.OR P1, PT, R29, 0x9, !P2 ;  /* 0x000000091d00780c */ /* 0x000fe20005721670 */
[----:B------:R0:W-:Y:S01]  /*74a0*/  @!P4 STG.E.U8 desc[UR30][R10.64+0x59], R7 ;  /* 0x000059070a00c986 */ /* 0x0001e2000c10111e */
[----:B-1----:R-:W-:-:S02]  /*74b0*/  F2FP.SATFINITE.E4M3.F32.PACK_AB_MERGE_C R25, RZ, R20, RZ ;  /* 0x00000014ff19723e */ /* 0x002fc400048070ff */
[C---:B------:R-:W-:Y:S02]  /*74c0*/  ISETP.GE.AND P4, PT, R30.reuse, 0x69, PT ;  /* 0x000000691e00780c */ /* 0x040fe40003f86270 */
[----:B------:R-:W-:Y:S01]  /*74d0*/  ISETP.GE.AND P2, PT, R30, 0x6a, PT ;  /* 0x0000006a1e00780c */ /* 0x000fe20003f46270 */
[----:B------:R1:W-:Y:S01]  /*74e0*/  @!P5 STG.E.U8 desc[UR30][R12.64+0x60], R21 ;  /* 0x000060150c00d986 */ /* 0x0003e2000c10111e */
[C---:B------:R-:W-:Y:S02]  /*74f0*/  ISETP.LT.OR P0, PT, R29.reuse, 0x9, !P0 ;  /* 0x000000091d00780c */ /* 0x040fe40004701670 */
[C---:B------:R-:W-:Y:S01]  /*7500*/  ISETP.LT.OR P5, PT, R29.reuse, 0x1, !P4 ;  /* 0x000000011d00780c */ /* 0x040fe200067a1670 */
[----:B------:R2:W-:Y:S01]  /*7510*/  @!P6 STG.E.U8 desc[UR30][R12.64+0x61], R25 ;  /* 0x000061190c00e986 */ /* 0x0005e2000c10111e */
[C---:B------:R-:W-:Y:S02]  /*7520*/  ISETP.LT.OR P6, PT, R29.reuse, 0x1, !P2 ;  /* 0x000000011d00780c */ /* 0x040fe400057c1670 */
[----:B------:R-:W-:-:S02]  /*7530*/  ISETP.LT.OR P4, PT, R29, 0x9, !P4 ;  /* 0x000000091d00780c */ /* 0x000fc40006781670 */
[----:B------:R-:W-:Y:S02]  /*7540*/  ISETP.LT.OR P2, PT, R29, 0x9, !P2 ;  /* 0x000000091d00780c */ /* 0x000fe40005741670 */
[----:B------:R-:W-:Y:S02]  /*7550*/  F2FP.SATFINITE.E4M3.F32.PACK_AB_MERGE_C R19, RZ, R19, RZ ;  /* 0x00000013ff13723e */ /* 0x000fe400048070ff */
[----:B0-----:R-:W-:Y:S02]  /*7560*/  F2FP.SATFINITE.E4M3.F32.PACK_AB_MERGE_C R7, RZ, R18, RZ ;  /* 0x00000012ff07723e */ /* 0x001fe400048070ff */
[----:B------:R-:W-:Y:S01]  /*7570*/  F2FP.SATFINITE.E4M3.F32.PACK_AB_MERGE_C R17, RZ, R17, RZ ;  /* 0x00000011ff11723e */ /* 0x000fe200048070ff */
[----:B------:R2:W-:Y:S01]  /*7580*/  @!P1 STG.E.U8 desc[UR30][R10.64+0x60], R19 ;  /* 0x000060130a009986 */ /* 0x0005e2000c10111e */
[----:B-1----:R-:W-:Y:S02]  /*7590*/  F2FP.SATFINITE.E4M3.F32.PACK_AB_MERGE_C R21, RZ, R16, RZ ;  /* 0x00000010ff15723e */ /* 0x002fe400048070ff */
[----:B------:R-:W-:Y:S01]  /*75a0*/  F2FP.SATFINITE.E4M3.F32.PACK_AB_MERGE_C R15, RZ, R15, RZ ;  /* 0x0000000fff0f723e */ /* 0x000fe200048070ff */
[----:B------:R2:W-:Y:S01]  /*75b0*/  @!P0 STG.E.U8 desc[UR30][R10.64+0x61], R7 ;  /* 0x000061070a008986 */ /* 0x0005e2000c10111e */
[----:B------:R-:W-:-:S03]  /*75c0*/  F2FP.SATFINITE.E4M3.F32.PACK_AB_MERGE_C R23, RZ, R14, RZ ;  /* 0x0000000eff17723e */ /* 0x000fc600048070ff */
[----:B------:R2:W-:Y:S04]  /*75d0*/  @!P5 STG.E.U8 desc[UR30][R12.64+0x68], R17 ;  /* 0x000068110c00d986 */ /* 0x0005e8000c10111e */
[----:B------:R2:W-:Y:S04]  /*75e0*/  @!P6 STG.E.U8 desc[UR30][R12.64+0x69], R21 ;  /* 0x000069150c00e986 */ /* 0x0005e8000c10111e */
[----:B------:R2:W-:Y:S04]  /*75f0*/  @!P4 STG.E.U8 desc[UR30][R10.64+0x68], R15 ;  /* 0x0000680f0a00c986 */ /* 0x0005e8000c10111e */
[----:B------:R2:W-:Y:S02]  /*7600*/  @!P2 STG.E.U8 desc[UR30][R10.64+0x69], R23 ;  /* 0x000069170a00a986 */ /* 0x0005e4000c10111e */
.L_x_152:
[----:B------:R-:W-:Y:S05]  /*7610*/  BSYNC B0 ;  /* 0x0000000000007941 */ /* 0x000fea0003800000 */
.L_x_38:
[----:B------:R-:W-:Y:S01]  /*7620*/  ULDC UR6, c[0x0][0xc] ;  /* 0x0000030000067ab9 */ /* 0x000fe20000000800 */
[----:B------:R-:W-:Y:S01]  /*7630*/  ULDC UR7, c[0x0][0x10] ;  /* 0x0000040000077ab9 */ /* 0x000fe20000000800 */
[----:B--2-45:R-:W2:Y:S01]  /*7640*/  LDC R7, c[0x0][0x14] ;  /* 0x00000500ff077b82 */ /* 0x034ea20000000800 */
[----:B------:R-:W-:Y:S01]  /*7650*/  UIMAD.WIDE.U32 UR6, UR6, UR7, URZ ;  /* 0x00000007060672a5 */ /* 0x000fe2000f8e003f */
[----:B0-----:R-:W-:Y:S01]  /*7660*/  PRMT R10, RZ, 0x7610, R10 ;  /* 0x00007610ff0a7816 */ /* 0x001fe2000000000a */
[----:B------:R-:W-:-:S04]  /*7670*/  IMAD.MOV.U32 R11, RZ, RZ, -0x1 ;  /* 0xffffffffff0b7424 */ /* 0x000fc800078e00ff */
[----:B--2---:R-:W-:-:S04]  /*7680*/  IMAD.WIDE.U32 R2, R7, UR6, R2 ;  /* 0x0000000607027c25 */ /* 0x004fc8000f8e0002 */
[----:B------:R-:W-:Y:S01]  /*7690*/  IMAD R7, R7, UR7, RZ ;  /* 0x0000000707077c24 */ /* 0x000fe2000f8e02ff */
[----:B------:R-:W-:Y:S02]  /*76a0*/  ULDC.64 UR6, c[0x0][0x650] ;  /* 0x0001940000067ab9 */ /* 0x000fe40000000a00 */
[----:B------:R-:W-:Y:S01]  /*76b0*/  ISETP.GE.U32.AND P0, PT, R2, UR6, PT ;  /* 0x0000000602007c0c */ /* 0x000fe2000bf06070 */
[----:B------:R-:W-:Y:S02]  /*76c0*/  IMAD.IADD R3, R3, 0x1, R7 ;  /* 0x0000000103037824 */ /* 0x000fe400078e0207 */
[----:B------:R-:W-:-:S03]  /*76d0*/  IMAD.MOV.U32 R7, RZ, RZ, -0x1 ;  /* 0xffffffffff077424 */ /* 0x000fc600078e00ff */
[----:B------:R-:W-:-:S13]  /*76e0*/  ISETP.GE.U32.AND.EX P0, PT, R3, UR7, PT, P0 ;  /* 0x0000000703007c0c */ /* 0x000fda000bf06100 */
[----:B------:R-:W-:Y:S05]  /*76f0*/  @P0 BRA `(.L_x_153) ;  /* 0x0000000400600947 */ /* 0x000fea0003800000 */
[----:B------:R-:W0:Y:S01]  /*7700*/  S2R R22, SR_CTAID.X ;  /* 0x0000000000167919 */ /* 0x000e220000002500 */
[----:B------:R-:W2:Y:S01]  /*7710*/  LDC.64 R16, c[0x0][0x628] ;  /* 0x00018a00ff107b82 */ /* 0x000ea20000000a00 */
[----:B------:R-:W-:Y:S01]  /*7720*/  ULDC UR6, c[0x0][0x150] ;  /* 0x0000540000067ab9 */ /* 0x000fe20000000800 */
[----:B------:R-:W-:Y:S01]  /*7730*/  IMAD.MOV.U32 R14, RZ, RZ, R2 ;  /* 0x000000ffff0e7224 */ /* 0x000fe200078e0002 */
[----:B------:R-:W4:Y:S01]  /*7740*/  S2R R24, SR_CTAID.Y ;  /* 0x0000000000187919 */ /* 0x000f220000002600 */
[----:B------:R-:W-:-:S04]  /*7750*/  IMAD.MOV.U32 R15, RZ, RZ, R3 ;  /* 0x000000ffff0f7224 */ /* 0x000fc800078e0003 */
[----:B------:R-:W1:Y:S08]  /*7760*/  LDC R25, c[0x0][0x144] ;  /* 0x00005100ff197b82 */ /* 0x000e700000000800 */
[----:B------:R-:W1:Y:S08]  /*7770*/  LDC R18, c[0x0][0x630] ;  /* 0x00018c00ff127b82 */ /* 0x000e700000000800 */
[----:B------:R-:W1:Y:S01]  /*7780*/  LDC.64 R20, c[0x0][0x620] ;  /* 0x00018800ff147b82 */ /* 0x000e620000000a00 */
[----:B--2---:R-:W-:-:S04]  /*7790*/  ISETP.NE.U32.AND P0, PT, R16, RZ, PT ;  /* 0x000000ff1000720c */ /* 0x004fc80003f05070 */
[----:B------:R-:W-:Y:S02]  /*77a0*/  ISETP.NE.AND.EX P0, PT, R17, RZ, PT, P0 ;  /* 0x000000ff1100720c */ /* 0x000fe40003f05300 */
[----:B0-----:R-:W-:-:S05]  /*77b0*/  I2FP.F32.U32 R7, R22 ;  /* 0x0000001600077245 */ /* 0x001fca0000201000 */
[----:B------:R-:W-:-:S04]  /*77c0*/  FMUL R7, R7, UR6 ;  /* 0x0000000607077c20 */ /* 0x000fc80008400000 */
[----:B------:R0:W2:Y:S02]  /*77d0*/  F2I.U32.TRUNC.NTZ R23, R7 ;  /* 0x0000000700177305 */ /* 0x0000a4000020f000 */
[----:B----4-:R-:W-:Y:S05]  /*77e0*/  @!P0 BRA `(.L_x_154) ;  /* 0x0000000000288947 */ /* 0x010fea0003800000 */
[----:B0-----:R-:W0:Y:S02]  /*77f0*/  LDC R7, c[0x0][0x634] ;  /* 0x00018d00ff077b82 */ /* 0x001e240000000800 */
        /* <DEDUP_REMOVED lines=9> */
.L_x_154:
[-CC-:B-1----:R-:W-:Y:S01]  /*7890*/  SHF.R.U64 R19, R14, R18.reuse, R15.reuse ;  /* 0x000000120e137219 */ /* 0x182fe2000000120f */
[----:B------:R-:W1:Y:S01]  /*78a0*/  LDC.64 R30, c[0x0][0x640] ;  /* 0x00019000ff1e7b82 */ /* 0x000e620000000a00 */
[----:B0-----:R-:W-:Y:S01]  /*78b0*/  SHF.R.U32.HI R7, RZ, R18, R15 ;  /* 0x00000012ff077219 */ /* 0x001fe2000001160f */
[----:B--2---:R-:W-:Y:S01]  /*78c0*/  IMAD.MOV R23, RZ, RZ, -R23 ;  /* 0x000000ffff177224 */ /* 0x004fe200078e0a17 */
[----:B------:R-:W-:Y:S01]  /*78d0*/  IADD3 R13, P0, RZ, -R19, RZ ;  /* 0x80000013ff0d7210 */ /* 0x000fe20007f1e0ff */
[----:B------:R-:W-:Y:S02]  /*78e0*/  ULDC UR6, c[0x0][0x154] ;  /* 0x0000550000067ab9 */ /* 0x000fe40000000800 */
[----:B------:R-:W-:Y:S02]  /*78f0*/  IMAD R25, R25, R23, R22 ;  /* 0x0000001719197224 */ /* 0x000fe400078e0216 */
[----:B------:R-:W0:Y:S01]  /*7900*/  LDC R14, c[0x0][0x618] ;  /* 0x00018600ff0e7b82 */ /* 0x000e220000000800 */
[----:B------:R-:W-:-:S02]  /*7910*/  IMAD.X R7, RZ, RZ, ~R7, P0 ;  /* 0x000000ffff077224 */ /* 0x000fc400000e0e07 */
[----:B------:R-:W-:-:S04]  /*7920*/  IMAD.WIDE.U32 R10, R13, R20, R2 ;  /* 0x000000140d0a7225 */ /* 0x000fc800078e0002 */
[----:B------:R-:W-:Y:S01]  /*7930*/  IMAD R12, R7, R20, RZ ;  /* 0x00000014070c7224 */ /* 0x000fe200078e02ff */
[----:B---3--:R-:W2:Y:S03]  /*7940*/  LDC R26, c[0x0][0x608] ;  /* 0x00018200ff1a7b82 */ /* 0x008ea60000000800 */
[----:B------:R-:W-:Y:S02]  /*7950*/  IMAD R7, R13, R21, R12 ;  /* 0x000000150d077224 */ /* 0x000fe400078e020c */
[----:B------:R-:W-:Y:S02]  /*7960*/  IMAD.MOV.U32 R13, RZ, RZ, 0x1 ;  /* 0x00000001ff0d7424 */ /* 0x000fe400078e00ff */
[----:B------:R-:W-:Y:S01]  /*7970*/  IMAD.IADD R7, R11, 0x1, R7 ;  /* 0x000000010b077824 */ /* 0x000fe200078e0207 */
[----:B------:R-:W3:Y:S01]  /*7980*/  LDC R28, c[0x0][0x658] ;  /* 0x00019600ff1c7b82 */ /* 0x000ee20000000800 */
[----:B------:R-:W-:-:S02]  /*7990*/  I2FP.F32.U32 R11, R24 ;  /* 0x00000018000b7245 */ /* 0x000fc40000201000 */
[----:B-1----:R-:W-:-:S03]  /*79a0*/  ISETP.NE.U32.AND P0, PT, R30, RZ, PT ;  /* 0x000000ff1e00720c */ /* 0x002fc60003f05070 */
[----:B------:R-:W-:Y:S01]  /*79b0*/  FMUL R12, R11, UR6 ;  /* 0x000000060b0c7c20 */ /* 0x000fe20008400000 */
[----:B------:R-:W-:Y:S01]  /*79c0*/  ISETP.NE.AND.EX P0, PT, R31, RZ, PT, P0 ;  /* 0x000000ff1f00720c */ /* 0x000fe20003f05300 */
[----:B------:R-:W1:Y:S01]  /*79d0*/  LDC R23, c[0x0][0x148] ;  /* 0x00005200ff177b82 */ /* 0x000e620000000800 */
[-CC-:B0-----:R-:W-:Y:S01]  /*79e0*/  SHF.R.U64 R18, R10, R14.reuse, R7.reuse ;  /* 0x0000000e0a127219 */ /* 0x181fe20000001207 */
[----:B------:R0:W4:Y:S01]  /*79f0*/  F2I.U32.TRUNC.NTZ R20, R12 ;  /* 0x0000000c00147305 */ /* 0x000122000020f000 */
[----:B------:R-:W-:Y:S01]  /*7a00*/  SHF.R.U32.HI R7, RZ, R14, R7 ;  /* 0x0000000eff077219 */ /* 0x000fe20000011607 */
[----:B------:R-:W-:-:S04]  /*7a10*/  IMAD.MOV.U32 R11, RZ, RZ, -0x1 ;  /* 0xffffffffff0b7424 */ /* 0x000fc800078e00ff */
[----:B------:R-:W0:Y:S01]  /*7a20*/  LDC R22, c[0x0][0x600] ;  /* 0x00018000ff167b82 */ /* 0x000e220000000800 */
[-CC-:B--2---:R-:W-:Y:S02]  /*7a30*/  SHF.R.U64 R16, R18, R26.reuse, R7.reuse ;  /* 0x0000001a12107219 */ /* 0x184fe40000001207 */
[----:B------:R-:W-:-:S05]  /*7a40*/  SHF.R.U32.HI R7, RZ, R26, R7 ;  /* 0x0000001aff077219 */ /* 0x000fca0000011607 */
[----:B------:R-:W2:Y:S01]  /*7a50*/  LDC R29, c[0x0][0x648] ;  /* 0x00019200ff1d7b82 */ /* 0x000ea20000000800 */
[-C--:B---3--:R-:W-:Y:S02]  /*7a60*/  SHF.L.U32 R10, R11, R28.reuse, RZ ;  /* 0x0000001c0b0a7219 */ /* 0x088fe400000006ff */
[--C-:B------:R-:W-:Y:S02]  /*7a70*/  SHF.R.U64 R21, R16, R28, R7.reuse ;  /* 0x0000001c10157219 */ /* 0x100fe40000001207 */
[----:B------:R-:W-:Y:S02]  /*7a80*/  LOP3.LUT R27, RZ, R10, RZ, 0x33, !PT ;  /* 0x0000000aff1b7212 */ /* 0x000fe400078e33ff */
[-C--:B------:R-:W-:Y:S01]  /*7a90*/  SHF.R.U32.HI R11, RZ, R28.reuse, R7 ;  /* 0x0000001cff0b7219 */ /* 0x080fe20000011607 */
[----:B------:R-:W3:Y:S01]  /*7aa0*/  LDC R32, c[0x0][0x638] ;  /* 0x00018e00ff207b82 */ /* 0x000ee20000000800 */
[----:B------:R-:W-:Y:S01]  /*7ab0*/  SHF.L.U32 R26, R13, R28, RZ ;  /* 0x0000001c0d1a7219 */ /* 0x000fe200000006ff */
[----:B------:R-:W-:-:S06]  /*7ac0*/  IMAD.MOV.U32 R10, RZ, RZ, R21 ;  /* 0x000000ffff0a7224 */ /* 0x000fcc00078e0015 */
[----:B------:R-:W0:Y:S01]  /*7ad0*/  LDC R33, c[0x0][0x610] ;  /* 0x00018400ff217b82 */ /* 0x000e220000000800 */
[----:B----4-:R-:W-:Y:S05]  /*7ae0*/  @!P0 BRA `(.L_x_155) ;  /* 0x0000000000288947 */ /* 0x010fea0003800000 */
[----:B------:R-:W4:Y:S02]  /*7af0*/  LDC R10, c[0x0][0x64c] ;  /* 0x00019300ff0a7b82 */ /* 0x000f240000000800 */
[----:B----4-:R-:W-:-:S05]  /*7b00*/  IADD3 R7, P0, R21, R10, RZ ;  /* 0x0000000a15077210 */ /* 0x010fca0007f1e0ff */
[----:B------:R-:W-:-:S04]  /*7b10*/  IMAD.X R17, RZ, RZ, R11, P0 ;  /* 0x000000ffff117224 */ /* 0x000fc800000e060b */
[----:B------:R-:W-:-:S04]  /*7b20*/  IMAD.WIDE.U32 R10, R17, R30, RZ ;  /* 0x0000001e110a7225 */ /* 0x000fc800078e00ff */
[----:B0-----:R-:W-:-:S04]  /*7b30*/  IMAD.WIDE.U32 R12, P0, R7, R31, R10 ;  /* 0x0000001f070c7225 */ /* 0x001fc8000780000a */
[----:B------:R-:W-:-:S04]  /*7b40*/  IMAD.WIDE.U32 R10, R7, R30, RZ ;  /* 0x0000001e070a7225 */ /* 0x000fc800078e00ff */
[----:B------:R-:W-:Y:S01]  /*7b50*/  IMAD.X R15, RZ, RZ, RZ, P0 ;  /* 0x000000ffff0f7224 */ /* 0x000fe200000e06ff */
[----:B------:R-:W-:Y:S01]  /*7b60*/  IADD3 RZ, P0, R11, R12, RZ ;  /* 0x0000000c0bff7210 */ /* 0x000fe20007f1e0ff */
[----:B------:R-:W-:-:S04]  /*7b70*/  IMAD.MOV.U32 R14, RZ, RZ, R13 ;  /* 0x000000ffff0e7224 */ /* 0x000fc800078e000d */
[----:B------:R-:W-:-:S08]  /*7b80*/  IMAD.WIDE.U32.X R10, R17, R31, R14, P0 ;  /* 0x0000001f110a7225 */ /* 0x000fd000000e040e */
.L_x_155:
[----:B--2---:R-:W-:Y:S01]  /*7b90*/  SHF.R.U64 R7, R10, R29, R11 ;  /* 0x0000001d0a077219 */ /* 0x004fe2000000120b */
[----:B0-----:R-:W-:Y:S01]  /*7ba0*/  VIADD R11, R22, 0xffffffff ;  /* 0xffffffff160b7836 */ /* 0x001fe20000000000 */
[----:B------:R-:W-:Y:S01]  /*7bb0*/  LOP3.LUT R28, R16, R27, RZ, 0xc0, !PT ;  /* 0x0000001b101c7212 */ /* 0x000fe200078ec0ff */
[----:B------:R-:W-:Y:S02]  /*7bc0*/  IMAD.MOV R20, RZ, RZ, -R20 ;  /* 0x000000ffff147224 */ /* 0x000fe400078e0a14 */
[----:B------:R-:W-:Y:S01]  /*7bd0*/  IMAD.MOV R10, RZ, RZ, -R7 ;  /* 0x000000ffff0a7224 */ /* 0x000fe200078e0a07 */
[----:B------:R-:W-:Y:S01]  /*7be0*/  LOP3.LUT R18, R18, R11, RZ, 0xc0, !PT ;  /* 0x0000000b12127212 */ /* 0x000fe200078ec0ff */
[----:B------:R-:W-:Y:S02]  /*7bf0*/  IMAD R28, R26, R7, R28 ;  /* 0x000000071a1c7224 */ /* 0x000fe400078e021c */
[----:B-1----:R-:W-:Y:S02]  /*7c00*/  @P3 IMAD R25, R23, R20, R24 ;  /* 0x0000001417193224 */ /* 0x002fe400078e0218 */
[----:B---3--:R-:W-:-:S02]  /*7c10*/  IMAD R7, R10, R32, R21 ;  /* 0x000000200a077224 */ /* 0x008fc400078e0215 */
[----:B------:R-:W-:Y:S02]  /*7c20*/  IMAD R28, R28, R33, R25 ;  /* 0x000000211c1c7224 */ /* 0x000fe400078e0219 */
[----:B------:R-:W-:Y:S02]  /*7c30*/  IMAD R7, R7, R22, R18 ;  /* 0x0000001607077224 */ /* 0x000fe400078e0212 */
[----:B------:R-:W-:-:S03]  /*7c40*/  IMAD.MOV.U32 R10, RZ, RZ, 0x1 ;  /* 0x00000001ff0a7424 */ /* 0x000fc600078e00ff */
[----:B------:R-:W-:Y:S02]  /*7c50*/  SEL R11, R7, R28, !P3 ;  /* 0x0000001c070b7207 */ /* 0x000fe40005800000 */
[----:B------:R-:W-:Y:S01]  /*7c60*/  SEL R28, R28, R7, !P3 ;  /* 0x000000071c1c7207 */ /* 0x000fe20005800000 */
[----:B------:R-:W-:-:S07]  /*7c70*/  IMAD.MOV.U32 R7, RZ, RZ, R19 ;  /* 0x000000ffff077224 */ /* 0x000fce00078e0013 */
.L_x_153:
[----:B------:R-:W-:Y:S01]  /*7c80*/  LOP3.LUT P0, RZ, R10, 0xff, RZ, 0xc0, !PT ;  /* 0x000000ff0aff7812 */ /* 0x000fe2000780c0ff */
[----:B------:R-:W-:-:S12]  /*7c90*/  IMAD.MOV.U32 R10, RZ, RZ, R28 ;  /* 0x000000ffff0a7224 */ /* 0x000fd800078e001c */
[----:B------:R-:W-:Y:S05]  /*7ca0*/  @P0 BRA `(.L_x_156) ;  /* 0xffffff9800240947 */ /* 0x000fea000383ffff */
[----:B------:R-:W-:Y:S05]  /*7cb0*/  EXIT ;  /* 0x000000000000794d */ /* 0x000fea0003800000 */
.L_x_8:
[----:B-1----:R-:W-:Y:S01]  /*7cc0*/  ULDC.64 UR4, c[0x0][0x650] ;  /* 0x0001940000047ab9 */ /* 0x002fe20000000a00 */
        /* <DEDUP_REMOVED lines=25> */
.L_x_158:
[----:B------:R-:W0:Y:S01]  /*7e60*/  LDC.64 R28, c[0x0][0x640] ;  /* 0x00019000ff1c7b82 */ /* 0x000e220000000a00 */
[-CC-:B------:R-:W-:Y:S01]  /*7e70*/  SHF.R.U64 R21, R16, R6.reuse, R17.reuse ;  /* 0x0000000610157219 */ /* 0x180fe20000001211 */
[----:B------:R-:W-:Y:S01]  /*7e80*/  IMAD.MOV.U32 R31, RZ, RZ, 0x1 ;  /* 0x00000001ff1f7424 */ /* 0x000fe200078e00ff */
[----:B------:R-:W-:Y:S02]  /*7e90*/  SHF.R.U32.HI R5, RZ, R6, R17 ;  /* 0x00000006ff057219 */ /* 0x000fe40000011611 */
        /* <DEDUP_REMOVED lines=9> */
[----:B0-----:R-:W-:Y:S01]  /*7f30*/  ISETP.NE.U32.AND P0, PT, R28, RZ, PT ;  /* 0x000000ff1c00720c */ /* 0x001fe20003f05070 */
[----:B------:R-:W-:-:S03]  /*7f40*/  IMAD.MOV.U32 R11, RZ, RZ, -0x1 ;  /* 0xffffffffff0b7424 */ /* 0x000fc600078e00ff */
[----:B------:R-:W-:Y:S02]  /*7f50*/  ISETP.NE.AND.EX P0, PT, R29, RZ, PT, P0 ;  /* 0x000000ff1d00720c */ /* 0x000fe40003f05300 */
[----:B------:R-:W0:Y:S01]  /*7f60*/  LDC R24, c[0x0][0x600] ;  /* 0x00018000ff187b82 */ /* 0x000e220000000800 */
[-CC-:B-1----:R-:W-:Y:S02]  /*7f70*/  SHF.R.U64 R18, R10, R14.reuse, R5.reuse ;  /* 0x0000000e0a127219 */ /* 0x182fe40000001205 */
[----:B------:R-:W-:-:S05]  /*7f80*/  SHF.R.U32.HI R5, RZ, R14, R5 ;  /* 0x0000000eff057219 */ /* 0x000fca0000011605 */
        /* <DEDUP_REMOVED lines=21> */
.L_x_159:
[----:B-1----:R-:W-:Y:S01]  /*80e0*/  SHF.R.U64 R6, R10, R25, R11 ;  /* 0x000000190a067219 */ /* 0x002fe2000000120b */
[----:B0-----:R-:W-:Y:S01]  /*80f0*/  VIADD R11, R24, 0xffffffff ;  /* 0xffffffff180b7836 */ /* 0x001fe20000000000 */
[----:B------:R-:W-:Y:S01]  /*8100*/  SHF.L.U32 R9, R31, R26, RZ ;  /* 0x0000001a1f097219 */ /* 0x000fe200000006ff */
[----:B------:R-:W-:Y:S01]  /*8110*/  @P3 IMAD R12, R13, R20, R8 ;  /* 0x000000140d0c3224 */ /* 0x000fe200078e0208 */
[----:B------:R-:W-:Y:S01]  /*8120*/  LOP3.LUT R5, R22, R33, RZ, 0xc0, !PT ;  /* 0x0000002116057212 */ /* 0x000fe200078ec0ff */
[----:B------:R-:W-:Y:S01]  /*8130*/  IMAD.MOV R10, RZ, RZ, -R6 ;  /* 0x000000ffff0a7224 */ /* 0x000fe200078e0a06 */
[----:B------:R-:W-:Y:S01]  /*8140*/  LOP3.LUT R18, R18, R11, RZ, 0xc0, !PT ;  /* 0x0000000b12127212 */ /* 0x000fe200078ec0ff */
[----:B------:R-:W-:Y:S02]  /*8150*/  IMAD.MOV.U32 R8, RZ, RZ, 0x1 ;  /* 0x00000001ff087424 */ /* 0x000fe400078e00ff */
[----:B------:R-:W-:Y:S02]  /*8160*/  IMAD R9, R9, R6, R5 ;  /* 0x0000000609097224 */ /* 0x000fe400078e0205 */
[----:B--2---:R-:W-:-:S02]  /*8170*/  IMAD R5, R10, R27, R23 ;  /* 0x0000001b0a057224 */ /* 0x004fc400078e0217 */
[----:B---3--:R-:W-:Y:S02]  /*8180*/  IMAD R6, R9, R30, R12 ;  /* 0x0000001e09067224 */ /* 0x008fe400078e020c */
[----:B------:R-:W-:Y:S01]  /*8190*/  IMAD R9, R5, R24, R18 ;  /* 0x0000001805097224 */ /* 0x000fe200078e0212 */
[----:B------:R-:W-:Y:S01]  /*81a0*/  PRMT R5, R8, 0x7610, R5 ;  /* 0x0000761008057816 */ /* 0x000fe20000000005 */
[----:B------:R-:W-:-:S03]  /*81b0*/  IMAD.MOV.U32 R17, RZ, RZ, R21 ;  /* 0x000000ffff117224 */ /* 0x000fc600078e0015 */
[----:B------:R-:W-:Y:S02]  /*81c0*/  SEL R14, R9, R6, !P3 ;  /* 0x00000006090e7207 */ /* 0x000fe40005800000 */
[----:B------:R-:W-:-:S07]  /*81d0*/  SEL R6, R6, R9, !P3 ;  /* 0x0000000906067207 */ /* 0x000fce0005800000 */
.L_x_157:
[----:B------:R-:W-:-:S08]  /*81e0*/  NOP ;  /* 0x0000000000007918 */ /* 0x000fd00000000000 */
[----:B------:R-:W0:-:S00]  /*81f0*/  USETMAXREG.DEALLOC.CTAPOOL 0x28 ;  /* 0x00000028000079c8 */ /* 0x000e0000080e0500 */
[----:B0-----:R-:W-:-:S13]  /*8200*/  ISETP.NE.AND P0, PT, R7, RZ, PT ;  /* 0x000000ff0700720c */ /* 0x001fda0003f05270 */
[----:B------:R-:W-:Y:S05]  /*8210*/  @P0 EXIT ;  /* 0x000000000000094d */ /* 0x000fea0003800000 */
[----:B------:R-:W-:Y:S01]  /*8220*/  LOP3.LUT P0, RZ, R5, 0xff, RZ, 0xc0, !PT ;  /* 0x000000ff05ff7812 */ /* 0x000fe2000780c0ff */
[----:B------:R-:W-:Y:S02]  /*8230*/  IMAD.MOV.U32 R5, RZ, RZ, 0x1 ;  /* 0x00000001ff057424 */ /* 0x000fe400078e00ff */
[----:B------:R-:W-:-:S10]  /*8240*/  IMAD.MOV.U32 R13, RZ, RZ, RZ ;  /* 0x000000ffff0d7224 */ /* 0x000fd400078e00ff */
[----:B------:R-:W-:Y:S05]  /*8250*/  @!P0 BRA `(.L_x_160) ;  /* 0x0000000c00308947 */ /* 0x000fea0003800000 */
[----:B------:R-:W0:Y:S01]  /*8260*/  LDC R5, c[0x0][0x28c] ;  /* 0x0000a300ff057b82 */ /* 0x000e220000000800 */
[----:B------:R-:W1:Y:S01]  /*8270*/  S2R R11, SR_CgaCtaId ;  /* 0x00000000000b7919 */ /* 0x000e620000008800 */
[----:B------:R-:W-:Y:S01]  /*8280*/  ULDC UR5, c[0x0][0x600] ;  /* 0x0001800000057ab9 */ /* 0x000fe20000000800 */
[----:B------:R-:W-:Y:S01]  /*8290*/  ULDC UR4, c[0x0][0xc] ;  /* 0x0000030000047ab9 */ /* 0x000fe20000000800 */
[----:B------:R-:W-:Y:S01]  /*82a0*/  UIADD3 UR16, UR5, -0x1, URZ ;  /* 0xffffffff05107890 */ /* 0x000fe2000fffe03f */
[----:B------:R-:W-:Y:S01]  /*82b0*/  BSSY B0, `(.L_x_160) ;  /* 0x00000c6000007945 */ /* 0x000fe20003800000 */
[----:B------:R-:W-:Y:S01]  /*82c0*/  ULDC UR6, c[0x0][0x658] ;  /* 0x0001960000067ab9 */ /* 0x000fe20000000800 */
[----:B------:R-:W-:Y:S01]  /*82d0*/  ULDC UR5, c[0x0][0x10] ;  /* 0x0000040000057ab9 */ /* 0x000fe20000000800 */
[----:B------:R-:W-:Y:S01]  /*82e0*/  UMOV UR7, 0xffffffff ;  /* 0xffffffff00077882 */ /* 0x000fe20000000000 */
[----:B------:R-:W-:Y:S01]  /*82f0*/  UMOV UR8, 0x1 ;  /* 0x0000000100087882 */ /* 0x000fe20000000000 */
[----:B------:R-:W-:Y:S01]  /*8300*/  UIMAD.WIDE.U32 UR4, UR4, UR5, URZ ;  /* 0x00000005040472a5 */ /* 0x000fe2000f8e003f */
[----:B------:R-:W-:Y:S01]  /*8310*/  IMAD.MOV.U32 R16, RZ, RZ, 0x1 ;  /* 0x00000001ff107424 */ /* 0x000fe200078e00ff */
[----:B------:R-:W-:Y:S01]  /*8320*/  USHF.L.U32 UR7, UR7, UR6, URZ ;  /* 0x0000000607077299 */ /* 0x000fe2000800063f */
[----:B------:R-:W-:Y:S01]  /*8330*/  LOP3.LUT R15, R4, 0x2, RZ, 0xfc, !PT ;  /* 0x00000002040f7812 */ /* 0x000fe200078efcff */
[----:B------:R-:W-:Y:S01]  /*8340*/  USHF.L.U32 UR18, UR8, UR6, URZ ;  /* 0x0000000608127299 */ /* 0x000fe2000800063f */
[----:B------:R-:W-:Y:S01]  /*8350*/  IMAD.MOV.U32 R13, RZ, RZ, RZ ;  /* 0x000000ffff0d7224 */ /* 0x000fe200078e00ff */
[----:B------:R-:W-:Y:S01]  /*8360*/  ULOP3.LUT UR17, URZ, UR7, URZ, 0x33, !UPT ;  /* 0x000000073f117292 */ /* 0x000fe2000f8e333f */
[----:B------:R-:W-:Y:S01]  /*8370*/  ULDC UR6, c[0x0][0x14] ;  /* 0x0000050000067ab9 */ /* 0x000fe20000000800 */
[----:B------:R-:W-:Y:S01]  /*8380*/  ULDC.64 UR22, c[0x0][0x198] ;  /* 0x0000660000167ab9 */ /* 0x000fe20000000a00 */
[----:B------:R-:W-:-:S02]  /*8390*/  UIMAD.WIDE.U32 UR20, UR4, UR6, URZ ;  /* 0x00000006041472a5 */ /* 0x000fc4000f8e003f */
[----:B------:R-:W-:Y:S01]  /*83a0*/  UIMAD UR13, UR5, UR6, URZ ;  /* 0x00000006050d72a4 */ /* 0x000fe2000f8e023f */
[----:B0-----:R-:W-:-:S03]  /*83b0*/  VIADD R5, R5, 0x1f ;  /* 0x0000001f05057836 */ /* 0x001fc60000000000 */
[----:B------:R-:W-:Y:S02]  /*83c0*/  UIADD3 UR13, UR21, UR13, URZ ;  /* 0x0000000d150d7290 */ /* 0x000fe4000fffe03f */
[----:B------:R-:W-:-:S04]  /*83d0*/  SHF.R.S32.HI R8, RZ, 0x1f, R5 ;  /* 0x0000001fff087819 */ /* 0x000fc80000011405 */
[----:B------:R-:W-:Y:S01]  /*83e0*/  LEA.HI R8, R8, R5, RZ, 0x5 ;  /* 0x0000000508087211 */ /* 0x000fe200078f28ff */
[----:B------:R-:W-:Y:S01]  /*83f0*/  IMAD.MOV.U32 R5, RZ, RZ, 0x1 ;  /* 0x00000001ff057424 */ /* 0x000fe200078e00ff */
[----:B-1----:R-:W-:Y:S02]  /*8400*/  LOP3.LUT R11, R11, 0x1, RZ, 0xc0, !PT ;  /* 0x000000010b0b7812 */ /* 0x002fe400078ec0ff */
[----:B------:R-:W-:-:S05]  /*8410*/  SHF.R.S32.HI R10, RZ, 0x5, R8 ;  /* 0x00000005ff0a7819 */ /* 0x000fca0000011408 */
[----:B------:R-:W-:-:S07]  /*8420*/  VIADD R12, R10, 0x1 ;  /* 0x000000010a0c7836 */ /* 0x000fce0000000000 */
.L_x_171:
[----:B------:R-:W-:-:S03]  /*8430*/  UMOV UR4, 0xffffffff ;  /* 0xffffffff00047882 */ /* 0x000fc60000000000 */
[----:B------:R-:W-:Y:S05]  /*8440*/  BRA.DIV UR4, `(.L_x_161) ;  /* 0x0000001e044c7947 */ /* 0x000fea000b800000 */
[----:B------:R-:W-:-:S13]  /*8450*/  ELECT P0, URZ, PT ;  /* 0x00000000003f782f */ /* 0x000fda0003800000 */
.L_x_208:
[----:B------:R-:W0:Y:S01]  /*8460*/  LDC R7, c[0x0][0x28c] ;  /* 0x0000a300ff077b82 */ /* 0x000e220000000800 */
[----:B------:R-:W-:Y:S01]  /*8470*/  BSSY B1, `(.L_x_162) ;  /* 0x0000039000017945 */ /* 0x000fe20003800000 */
[----:B0-----:R-:W-:-:S13]  /*8480*/  ISETP.LT.OR P0, PT, R7, 0x1, !P0 ;  /* 0x000000010700780c */ /* 0x001fda0004701670 */
[----:B------:R-:W-:Y:S05]  /*8490*/  @P0 BRA `(.L_x_163) ;  /* 0x0000000000d80947 */ /* 0x000fea0003800000 */
[----:B------:R-:W-:Y:S02]  /*84a0*/  IMAD R14, R14, 0x2, R11 ;  /* 0x000000020e0e7824 */ /* 0x000fe400078e020b */
[----:B------:R-:W-:Y:S02]  /*84b0*/  IMAD.SHL.U32 R19, R6, 0x80, RZ ;  /* 0x0000008006137824 */ /* 0x000fe400078e00ff */
[----:B------:R-:W-:Y:S02]  /*84c0*/  IMAD.MOV.U32 R22, RZ, RZ, RZ ;  /* 0x000000ffff167224 */ /* 0x000fe400078e00ff */
[----:B------:R-:W-:Y:S02]  /*84d0*/  IMAD.MOV.U32 R6, RZ, RZ, R12 ;  /* 0x000000ffff067224 */ /* 0x000fe400078e000c */
[----:B------:R-:W-:Y:S02]  /*84e0*/  IMAD.MOV.U32 R7, RZ, RZ, R5 ;  /* 0x000000ffff077224 */ /* 0x000fe400078e0005 */
[----:B------:R-:W-:-:S02]  /*84f0*/  IMAD.MOV.U32 R8, RZ, RZ, R13 ;  /* 0x000000ffff087224 */ /* 0x000fc400078e000d */
[----:B------:R-:W-:-:S07]  /*8500*/  IMAD R18, R14, 0x38, RZ ;  /* 0x000000380e127824 */ /* 0x000fce00078e02ff */
.L_x_166:
[----:B------:R-:W0:Y:S01]  /*8510*/  S2R R14, SR_CgaCtaId ;  /* 0x00000000000e7919 */ /* 0x000e220000008800 */
[----:B------:R-:W-:Y:S02]  /*8520*/  MOV R9, 0x400 ;  /* 0x0000040000097802 */ /* 0x000fe40000000f00 */
[----:B------:R-:W-:Y:S02]  /*8530*/  LOP3.LUT P1, RZ, R0, 0x7f, RZ, 0xc0, !PT ;  /* 0x0000007f00ff7812 */ /* 0x000fe4000782c0ff */
[----:B0-----:R-:W-:Y:S02]  /*8540*/  LEA R21, R14, R9, 0x18 ;  /* 0x000000090e157211 */ /* 0x001fe400078ec0ff */
[----:B------:R-:W-:-:S09]  /*8550*/  SHF.L.U32 R9, R7, 0x1f, RZ ;  /* 0x0000001f07097819 */ /* 0x000fd200000006ff */
[----:B------:R-:W0:Y:S01]  /*8560*/  @!P1 LDC R14, c[0x0][0x500] ;  /* 0x00014000ff0e9b82 */ /* 0x000e220000000800 */
[----:B------:R-:W-:-:S04]  /*8570*/  IMAD R20, R8, 0x8, R21 ;  /* 0x0000000808147824 */ /* 0x000fc800078e0215 */
[----:B------:R-:W1:Y:S02]  /*8580*/  SYNCS.PHASECHK.TRANS64.TRYWAIT P0, [R20+URZ+0xf0], R9 ;  /* 0x0000f009140075a7 */ /* 0x000e64000800017f */
[----:B-1----:R-:W-:Y:S05]  /*8590*/  @!P0 BRA `(.L_x_164) ;  /* 0x0000001c00188947 */ /* 0x002fea0003800000 */
.L_x_209:
[----:B-1----:R-:W-:Y:S01]  /*85a0*/  PRMT R9, R15, 0x9910, RZ ;  /* 0x000099100f097816 */ /* 0x002fe200000000ff */
[----:B0-----:R0:W-:Y:S03]  /*85b0*/  @!P1 SYNCS.ARRIVE.TRANS64 RZ, [R20+URZ], R14 ;  /* 0x0000000e14ff99a7 */ /* 0x0011e6000800003f */
[----:B------:R-:W-:-:S13]  /*85c0*/  ISETP.NE.AND P0, PT, R9, 0x2, PT ;  /* 0x000000020900780c */ /* 0x000fda0003f05270 */
[----:B0-----:R-:W-:Y:S05]  /*85d0*/  @P0 BRA `(.L_x_165) ;  /* 0x0000000000040947 */ /* 0x001fea0003800000 */
[----:B------:R-:W-:Y:S01]  /*85e0*/  BPT.TRAP 0x1 ;  /* 0x000000040000795c */ /* 0x000fe20000300000 */
.L_x_165:
[----:B------:R-:W-:Y:S01]  /*85f0*/  IMAD R9, R8, 0x2, R11 ;  /* 0x0000000208097824 */ /* 0x000fe200078e020b */
[----:B------:R-:W-:Y:S01]  /*8600*/  R2UR UR9, R20 ;  /* 0x00000000140972ca */ /* 0x000fe200000e0000 */
[--C-:B------:R-:W-:Y:S01]  /*8610*/  IMAD R14, R8, 0x1000, R21.reuse ;  /* 0x00001000080e7824 */ /* 0x100fe200078e0215 */
[----:B------:R-:W-:Y:S01]  /*8620*/  UIADD3 UR4, UP0, UR22, 0xf0, URZ ;  /* 0x000000f016047890 */ /* 0x000fe2000ff1e03f */
[----:B------:R-:W-:Y:S01]  /*8630*/  IMAD R9, R9, 0x700, R21 ;  /* 0x0000070009097824 */ /* 0x000fe200078e0215 */
[----:B------:R-:W-:Y:S01]  /*8640*/  R2UR UR11, R19 ;  /* 0x00000000130b72ca */ /* 0x000fe200000e0000 */
[----:B------:R-:W-:Y:S01]  /*8650*/  VIADD R6, R6, 0xffffffff ;  /* 0xffffffff06067836 */ /* 0x000fe20000000000 */
[----:B------:R-:W-:Y:S01]  /*8660*/  R2UR UR5, R14 ;  /* 0x000000000e0572ca */ /* 0x000fe200000e0000 */
[----:B------:R-:W-:Y:S01]  /*8670*/  UIADD3 UR24, UP1, UR22, 0x1f0, URZ ;  /* 0x000001f016187890 */ /* 0x000fe2000ff3e03f */
[----:B------:R-:W-:Y:S01]  /*8680*/  R2UR UR8, R9 ;  /* 0x00000000090872ca */ /* 0x000fe200000e0000 */
[----:B------:R-:W-:Y:S01]  /*8690*/  VIADD R8, R8, 0x1 ;  /* 0x0000000108087836 */ /* 0x000fe20000000000 */
[----:B------:R-:W-:Y:S01]  /*86a0*/  R2UR UR10, R22 ;  /* 0x00000000160a72ca */ /* 0x000fe200000e0000 */
[----:B------:R-:W-:Y:S01]  /*86b0*/  UIADD3.X UR25, URZ, UR23, URZ, UP1, !UPT ;  /* 0x000000173f197290 */ /* 0x000fe20008ffe43f */
[----:B------:R-:W-:Y:S01]  /*86c0*/  R2UR UR12, R17 ;  /* 0x00000000110c72ca */ /* 0x000fe200000e0000 */
[----:B------:R-:W-:Y:S01]  /*86d0*/  UMOV UR6, 0x0 ;  /* 0x0000000000067882 */ /* 0x000fe20000000000 */
[----:B------:R-:W-:Y:S01]  /*86e0*/  R2UR UR19, R18 ;  /* 0x00000000121372ca */ /* 0x000fe200000e0000 */
[----:B------:R-:W-:Y:S01]  /*86f0*/  UMOV UR7, 0x10000000 ;  /* 0x1000000000077882 */ /* 0x000fe20000000000 */
[----:B------:R-:W-:Y:S01]  /*8700*/  ISETP.GT.AND P1, PT, R6, 0x1, PT ;  /* 0x000000010600780c */ /* 0x000fe20003f24270 */
[----:B------:R-:W-:Y:S01]  /*8710*/  UMOV UR26, 0x30000 ;  /* 0x00030000001a7882 */ /* 0x000fe20000000000 */
[----:B------:R-:W-:Y:S01]  /*8720*/  ISETP.NE.AND P0, PT, R8, 0x1e, PT ;  /* 0x0000001e0800780c */ /* 0x000fe20003f05270 */
[----:B------:R-:W-:Y:S01]  /*8730*/  UIADD3 UR14, UR5, 0x300, URZ ;  /* 0x00000300050e7890 */ /* 0x000fe2000fffe03f */
[----:B------:R-:W-:Y:S01]  /*8740*/  VIADD R22, R22, 0x20 ;  /* 0x0000002016167836 */ /* 0x000fe20000000000 */
[----:B------:R-:W-:Y:S01]  /*8750*/  UIADD3.X UR5, URZ, UR23, URZ, UP0, !UPT ;  /* 0x000000173f057290 */ /* 0x000fe200087fe43f */
[----:B------:R-:W-:Y:S01]  /*8760*/  SEL R14, RZ, 0x1, P0 ;  /* 0x00000001ff0e7807 */ /* 0x000fe20000000000 */
[----:B------:R-:W-:Y:S01]  /*8770*/  UIADD3 UR15, UR8, 0x1e300, URZ ;  /* 0x0001e300080f7890 */ /* 0x000fe2000fffe03f */
[----:B------:R-:W-:-:S02]  /*8780*/  SEL R8, R8, RZ, P0 ;  /* 0x000000ff08087207 */ /* 0x000fc40000000000 */
[----:B------:R-:W-:Y:S01]  /*8790*/  UMOV UR8, UR14 ;  /* 0x0000000e00087c82 */ /* 0x000fe20008000000 */
[----:B------:R-:W-:-:S03]  /*87a0*/  LOP3.LUT R7, R7, R14, RZ, 0x3c, !PT ;  /* 0x0000000e07077212 */ /* 0x000fc600078e3cff */
[----:B------:R0:W-:Y:S02]  /*87b0*/  UTMALDG.3D [UR8], [UR4], desc[UR6] ;  /* 0x00000608040075b4 */ /* 0x0001e40008011000 */
[----:B0-----:R-:W-:Y:S01]  /*87c0*/  UMOV UR8, UR15 ;  /* 0x0000000f00087c82 */ /* 0x001fe20008000000 */
[----:B------:R-:W-:Y:S02]  /*87d0*/  UMOV UR11, UR19 ;  /* 0x00000013000b7c82 */ /* 0x000fe40008000000 */
[----:B------:R0:W-:Y:S02]  /*87e0*/  UTMALDG.3D.MULTICAST [UR8], [UR24], UR26, desc[UR6] ;  /* 0x00000608180073b4 */ /* 0x0001e4000801181a */
[----:B0-----:R-:W-:Y:S05]  /*87f0*/  @P1 BRA `(.L_x_166) ;  /* 0xfffffffc00441947 */ /* 0x001fea000383ffff */
.L_x_163:
[----:B------:R-:W-:Y:S05]  /*8800*/  BSYNC B1 ;  /* 0x0000000000017941 */ /* 0x000fea0003800000 */
.L_x_162:
[----:B------:R-:W-:Y:S01]  /*8810*/  LOP3.LUT P1, RZ, R16, 0xff, RZ, 0xc0, !PT ;  /* 0x000000ff10ff7812 */ /* 0x000fe2000782c0ff */
[C---:B------:R-:W-:Y:S01]  /*8820*/  IMAD.IADD R13, R10.reuse, 0x1, R13 ;  /* 0x000000010a0d7824 */ /* 0x040fe200078e020d */
[----:B------:R-:W-:Y:S01]  /*8830*/  ULDC.64 UR4, c[0x0][0x650] ;  /* 0x0001940000047ab9 */ /* 0x000fe20000000a00 */
[C---:B------:R-:W-:Y:S01]  /*8840*/  ISETP.GE.U32.AND P2, PT, R10.reuse, 0x1e, PT ;  /* 0x0000001e0a00780c */ /* 0x040fe20003f46070 */
[----:B------:R-:W-:Y:S01]  /*8850*/  BSSY B1, `(.L_x_167) ;  /* 0x0000069000017945 */ /* 0x000fe20003800000 */
[----:B------:R-:W-:Y:S01]  /*8860*/  IMAD.MOV.U32 R14, RZ, RZ, -0x1 ;  /* 0xffffffffff0e7424 */ /* 0x000fe200078e00ff */
[----:B------:R-:W-:Y:S01]  /*8870*/  ISETP.GT.U32.AND P0, PT, R13, 0x1d, PT ;  /* 0x0000001d0d00780c */ /* 0x000fe20003f04070 */
[----:B------:R-:W-:Y:S01]  /*8880*/  IMAD.MOV.U32 R17, RZ, RZ, -0x1 ;  /* 0xffffffffff117424 */ /* 0x000fe200078e00ff */
[----:B------:R-:W-:Y:S02]  /*8890*/  PRMT R16, RZ, 0x7610, R16 ;  /* 0x00007610ff107816 */ /* 0x000fe40000000010 */
[----:B------:R-:W-:-:S03]  /*88a0*/  ISETP.LT.U32.AND P0, PT, R10, 0x1e, P0 ;  /* 0x0000001e0a00780c */ /* 0x000fc60000701070 */
[----:B------:R-:W0:Y:S01]  /*88b0*/  @P1 S2R R7, SR_CgaCtaId ;  /* 0x0000000000071919 */ /* 0x000e220000008800 */
[----:B------:R-:W-:-:S04]  /*88c0*/  @P1 MOV R6, 0x400 ;  /* 0x0000040000061802 */ /* 0x000fc80000000f00 */
[----:B0-----:R-:W-:Y:S01]  /*88d0*/  @P1 LEA R8, R7, R6, 0x18 ;  /* 0x0000000607081211 */ /* 0x001fe200078ec0ff */
[----:B------:R-:W-:Y:S01]  /*88e0*/  IMAD.WIDE.U32 R6, R13, -0x77777777, RZ ;  /* 0x888888890d067825 */ /* 0x000fe200078e00ff */
[----:B------:R-:W-:Y:S02]  /*88f0*/  SEL R6, RZ, 0x1, !P0 ;  /* 0x00000001ff067807 */ /* 0x000fe40004000000 */
[----:B------:R0:W-:Y:S01]  /*8900*/  @P1 SYNCS.ARRIVE.TRANS64.A1T0 RZ, [R8+URZ+0x1f8], RZ ;  /* 0x0001f8ff08ff19a7 */ /* 0x0001e2000810003f */
[----:B------:R-:W-:Y:S02]  /*8910*/  IADD3 R2, P1, R2, UR20, RZ ;  /* 0x0000001402027c10 */ /* 0x000fe4000ff3e0ff */
[----:B------:R-:W-:Y:S01]  /*8920*/  LOP3.LUT R5, R5, R6, RZ, 0x3c, !PT ;  /* 0x0000000605057212 */ /* 0x000fe200078e3cff */
[----:B------:R-:W-:Y:S01]  /*8930*/  IMAD.MOV.U32 R6, RZ, RZ, -0x1 ;  /* 0xffffffffff067424 */ /* 0x000fe200078e00ff */
[----:B------:R-:W-:Y:S02]  /*8940*/  IADD3.X R3, R3, UR13, RZ, P1, !PT ;  /* 0x0000000d03037c10 */ /* 0x000fe40008ffe4ff */
[----:B------:R-:W-:-:S02]  /*8950*/  ISETP.GE.U32.AND P0, PT, R2, UR4, PT ;  /* 0x0000000402007c0c */ /* 0x000fc4000bf06070 */
[----:B0-----:R-:W-:Y:S02]  /*8960*/  SHF.R.U32.HI R8, RZ, 0x4, R7 ;  /* 0x00000004ff087819 */ /* 0x001fe40000011607 */
[----:B------:R-:W-:Y:S02]  /*8970*/  ISETP.GE.U32.AND.EX P0, PT, R3, UR5, PT, P0 ;  /* 0x0000000503007c0c */ /* 0x000fe4000bf06100 */
[----:B------:R-:W-:Y:S01]  /*8980*/  @P2 LOP3.LUT R5, R5, 0x1, R8, 0x78, !PT ;  /* 0x0000000105052812 */ /* 0x000fe200078e7808 */
[----:B------:R-:W-:Y:S01]  /*8990*/  IMAD R13, R8, -0x1e, R13 ;  /* 0xffffffe2080d7824 */ /* 0x000fe200078e020d */
[----:B------:R-:W-:-:S09]  /*89a0*/  PRMT R7, RZ, 0x7610, R7 ;  /* 0x00007610ff077816 */ /* 0x000fd20000000007 */
[----:B------:R-:W-:Y:S05]  /*89b0*/  @P0 BRA `(.L_x_168) ;  /* 0x0000000400480947 */ /* 0x000fea0003800000 */
[----:B------:R-:W0:Y:S01]  /*89c0*/  S2R R18, SR_CTAID.X ;  /* 0x0000000000127919 */ /* 0x000e220000002500 */
[----:B------:R-:W-:Y:S01]  /*89d0*/  ULDC.64 UR4, c[0x0][0x628] ;  /* 0x00018a0000047ab9 */ /* 0x000fe20000000a00 */
[----:B------:R-:W1:Y:S01]  /*89e0*/  LDC R19, c[0x0][0x144] ;  /* 0x00005100ff137b82 */ /* 0x000e620000000800 */
[----:B------:R-:W-:Y:S01]  /*89f0*/  ISETP.NE.U32.AND P0, PT, RZ, UR4, PT ;  /* 0x00000004ff007c0c */ /* 0x000fe2000bf05070 */
[----:B------:R-:W2:Y:S01]  /*8a00*/  S2R R14, SR_CTAID.Y ;  /* 0x00000000000e7919 */ /* 0x000ea20000002600 */
[----:B------:R-:W-:Y:S01]  /*8a10*/  ULDC UR7, c[0x0][0x630] ;  /* 0x00018c0000077ab9 */ /* 0x000fe20000000800 */
[----:B------:R-:W-:Y:S01]  /*8a20*/  ULDC UR8, c[0x0][0x150] ;  /* 0x0000540000087ab9 */ /* 0x000fe20000000800 */
[----:B------:R-:W-:Y:S01]  /*8a30*/  ISETP.NE.AND.EX P0, PT, RZ, UR5, PT, P0 ;  /* 0x00000005ff007c0c */ /* 0x000fe2000bf05300 */
[----:B------:R-:W-:Y:S02]  /*8a40*/  IMAD.MOV.U32 R6, RZ, RZ, R2 ;  /* 0x000000ffff067224 */ /* 0x000fe400078e0002 */
[----:B------:R-:W-:Y:S01]  /*8a50*/  IMAD.MOV.U32 R7, RZ, RZ, R3 ;  /* 0x000000ffff077224 */ /* 0x000fe200078e0003 */
[----:B0-----:R-:W-:-:S09]  /*8a60*/  I2FP.F32.U32 R20, R18 ;  /* 0x0000001200147245 */ /* 0x001fd20000201000 */
[----:B------:R-:W-:Y:S05]  /*8a70*/  @!P0 BRA `(.L_x_169) ;  /* 0x0000000000288947 */ /* 0x000fea0003800000 */
[----:B------:R-:W-:Y:S02]  /*8a80*/  ULDC UR6, c[0x0][0x634] ;  /* 0x00018d0000067ab9 */ /* 0x000fe40000000800 */
[----:B------:R-:W-:-:S05]  /*8a90*/  IADD3 R7, P0, R2, UR6, RZ ;  /* 0x0000000602077c10 */ /* 0x000fca000ff1e0ff */
[----:B------:R-:W-:-:S04]  /*8aa0*/  IMAD.X R17, RZ, RZ, R3, P0 ;  /* 0x000000ffff117224 */ /* 0x000fc800000e0603 */
[----:B------:R-:W-:-:S04]  /*8ab0*/  IMAD.WIDE.U32 R8, R17, UR4, RZ ;  /* 0x0000000411087c25 */ /* 0x000fc8000f8e00ff */
[----:B------:R-:W-:-:S04]  /*8ac0*/  IMAD.WIDE.U32 R8, P0, R7, UR5, R8 ;  /* 0x0000000507087c25 */ /* 0x000fc8000f800008 */
[----:B------:R-:W-:-:S04]  /*8ad0*/  IMAD.WIDE.U32 R6, R7, UR4, RZ ;  /* 0x0000000407067c25 */ /* 0x000fc8000f8e00ff */
[----:B------:R-:W-:Y:S01]  /*8ae0*/  IMAD.MOV.U32 R6, RZ, RZ, R9 ;  /* 0x000000ffff067224 */ /* 0x000fe200078e0009 */
[----:B------:R-:W-:Y:S01]  /*8af0*/  IADD3 RZ, P1, R7, R8, RZ ;  /* 0x0000000807ff7210 */ /* 0x000fe20007f3e0ff */
[----:B------:R-:W-:-:S04]  /*8b00*/  IMAD.X R7, RZ, RZ, RZ, P0 ;  /* 0x000000ffff077224 */ /* 0x000fc800000e06ff */
[----:B------:R-:W-:-:S08]  /*8b10*/  IMAD.WIDE.U32.X R6, R17, UR5, R6, P1 ;  /* 0x0000000511067c25 */ /* 0x000fd000088e0406 */
.L_x_169:
[----:B------:R-:W-:Y:S01]  /*8b20*/  FMUL R20, R20, UR8 ;  /* 0x0000000814147c20 */ /* 0x000fe20008400000 */
[--C-:B------:R-:W-:Y:S01]  /*8b30*/  SHF.R.U64 R17, R6, UR7, R7.reuse ;  /* 0x0000000706117c19 */ /* 0x100fe20008001207 */
[----:B------:R-:W-:Y:S01]  /*8b40*/  ULDC.64 UR4, c[0x0][0x620] ;  /* 0x0001880000047ab9 */ /* 0x000fe20000000a00 */
[----:B------:R-:W-:Y:S01]  /*8b50*/  SHF.R.U32.HI R6, RZ, UR7, R7 ;  /* 0x00000007ff067c19 */ /* 0x000fe20008011607 */
[----:B------:R-:W-:Y:S01]  /*8b60*/  ULDC.64 UR6, c[0x0][0x640] ;  /* 0x0001900000067ab9 */ /* 0x000fe20000000a00 */
[----:B------:R-:W-:Y:S01]  /*8b70*/  IADD3 R7, P0, RZ, -R17, RZ ;  /* 0x80000011ff077210 */ /* 0x000fe20007f1e0ff */
[----:B------:R-:W0:Y:S01]  /*8b80*/  F2I.U32.TRUNC.NTZ R20, R20 ;  /* 0x0000001400147305 */ /* 0x000e22000020f000 */
[----:B------:R-:W3:Y:S03]  /*8b90*/  LDC R21, c[0x0][0x148] ;  /* 0x00005200ff157b82 */ /* 0x000ee60000000800 */
[----:B------:R-:W-:Y:S01]  /*8ba0*/  IMAD.X R6, RZ, RZ, ~R6, P0 ;  /* 0x000000ffff067224 */ /* 0x000fe200000e0e06 */
[----:B------:R-:W-:-:S03]  /*8bb0*/  ISETP.NE.U32.AND P0, PT, RZ, UR6, PT ;  /* 0x00000006ff007c0c */ /* 0x000fc6000bf05070 */
[----:B------:R-:W-:Y:S01]  /*8bc0*/  IMAD R6, R6, UR4, RZ ;  /* 0x0000000406067c24 */ /* 0x000fe2000f8e02ff */
[----:B------:R-:W-:-:S03]  /*8bd0*/  ISETP.NE.AND.EX P0, PT, RZ, UR7, PT, P0 ;  /* 0x00000007ff007c0c */ /* 0x000fc6000bf05300 */
[C---:B------:R-:W-:Y:S01]  /*8be0*/  IMAD R9, R7.reuse, UR5, R6 ;  /* 0x0000000507097c24 */ /* 0x040fe2000f8e0206 */
[----:B------:R-:W-:Y:S01]  /*8bf0*/  ULDC UR5, c[0x0][0x154] ;  /* 0x0000550000057ab9 */ /* 0x000fe20000000800 */
[----:B------:R-:W-:Y:S01]  /*8c00*/  IMAD.WIDE.U32 R6, R7, UR4, R2 ;  /* 0x0000000407067c25 */ /* 0x000fe2000f8e0002 */
[----:B------:R-:W-:-:S03]  /*8c10*/  ULDC UR4, c[0x0][0x618] ;  /* 0x0001860000047ab9 */ /* 0x000fc60000000800 */
[----:B0-----:R-:W-:Y:S02]  /*8c20*/  IMAD.MOV R8, RZ, RZ, -R20 ;  /* 0x000000ffff087224 */ /* 0x001fe400078e0a14 */
[----:B------:R-:W-:Y:S02]  /*8c30*/  IMAD.IADD R7, R7, 0x1, R9 ;  /* 0x0000000107077824 */ /* 0x000fe400078e0209 */
[----:B-1----:R-:W-:Y:S01]  /*8c40*/  IMAD R18, R19, R8, R18 ;  /* 0x0000000813127224 */ /* 0x002fe200078e0212 */
[----:B--2---:R-:W-:Y:S02]  /*8c50*/  I2FP.F32.U32 R8, R14 ;  /* 0x0000000e00087245 */ /* 0x004fe40000201000 */
[--C-:B------:R-:W-:Y:S02]  /*8c60*/  SHF.R.U64 R19, R6, UR4, R7.reuse ;  /* 0x0000000406137c19 */ /* 0x100fe40008001207 */
[----:B------:R-:W-:Y:S01]  /*8c70*/  SHF.R.U32.HI R6, RZ, UR4, R7 ;  /* 0x00000004ff067c19 */ /* 0x000fe20008011607 */
[----:B------:R-:W-:Y:S01]  /*8c80*/  FMUL R8, R8, UR5 ;  /* 0x0000000508087c20 */ /* 0x000fe20008400000 */
[----:B------:R-:W-:-:S02]  /*8c90*/  ULDC UR4, c[0x0][0x608] ;  /* 0x0001820000047ab9 */ /* 0x000fc40000000800 */
[--C-:B------:R-:W-:Y:S01]  /*8ca0*/  SHF.R.U64 R22, R19, UR4, R6.reuse ;  /* 0x0000000413167c19 */ /* 0x100fe20008001206 */
[----:B------:R0:W1:Y:S01]  /*8cb0*/  F2I.U32.TRUNC.NTZ R24, R8 ;  /* 0x0000000800187305 */ /* 0x000062000020f000 */
[----:B------:R-:W-:Y:S01]  /*8cc0*/  SHF.R.U32.HI R7, RZ, UR4, R6 ;  /* 0x00000004ff077c19 */ /* 0x000fe20008011606 */
[----:B------:R-:W-:-:S03]  /*8cd0*/  ULDC UR4, c[0x0][0x658] ;  /* 0x0001960000047ab9 */ /* 0x000fc60000000800 */
[--C-:B------:R-:W-:Y:S02]  /*8ce0*/  SHF.R.U64 R20, R22, UR4, R7.reuse ;  /* 0x0000000416147c19 */ /* 0x100fe40008001207 */
[----:B------:R-:W-:-:S03]  /*8cf0*/  SHF.R.U32.HI R23, RZ, UR4, R7 ;  /* 0x00000004ff177c19 */ /* 0x000fc60008011607 */
[----:B------:R-:W-:Y:S02]  /*8d00*/  IMAD.MOV.U32 R6, RZ, RZ, R20 ;  /* 0x000000ffff067224 */ /* 0x000fe400078e0014 */
[----:B------:R-:W-:Y:S01]  /*8d10*/  IMAD.MOV.U32 R7, RZ, RZ, R23 ;  /* 0x000000ffff077224 */ /* 0x000fe200078e0017 */
[----:B0-----:R-:W-:Y:S06]  /*8d20*/  @!P0 BRA `(.L_x_170) ;  /* 0x0000000000288947 */ /* 0x001fec0003800000 */
        /* <DEDUP_REMOVED lines=10> */
.L_x_170:
[----:B------:R-:W-:Y:S01]  /*8dd0*/  ULDC UR4, c[0x0][0x648] ;  /* 0x0001920000047ab9 */ /* 0x000fe20000000800 */
[----:B------:R-:W-:Y:S01]  /*8de0*/  LOP3.LUT R22, R22, UR17, RZ, 0xc0, !PT ;  /* 0x0000001116167c12 */ /* 0x000fe2000f8ec0ff */
[----:B-1----:R-:W-:Y:S01]  /*8df0*/  IMAD.MOV R24, RZ, RZ, -R24 ;  /* 0x000000ffff187224 */ /* 0x002fe200078e0a18 */
[----:B------:R-:W-:Y:S01]  /*8e00*/  SHF.R.U64 R7, R6, UR4, R7 ;  /* 0x0000000406077c19 */ /* 0x000fe20008001207 */
[----:B------:R-:W-:Y:S01]  /*8e10*/  ULDC UR4, c[0x0][0x638] ;  /* 0x00018e0000047ab9 */ /* 0x000fe20000000800 */
[----:B------:R-:W-:Y:S01]  /*8e20*/  LOP3.LUT R19, R19, UR16, RZ, 0xc0, !PT ;  /* 0x0000001013137c12 */ /* 0x000fe2000f8ec0ff */
[----:B---3--:R-:W-:Y:S01]  /*8e30*/  @P3 IMAD R18, R21, R24, R14 ;  /* 0x0000001815123224 */ /* 0x008fe200078e020e */
[----:B------:R-:W-:Y:S01]  /*8e40*/  ULDC UR5, c[0x0][0x610] ;  /* 0x0001840000057ab9 */ /* 0x000fe20000000800 */
[----:B------:R-:W-:Y:S02]  /*8e50*/  IMAD.MOV R9, RZ, RZ, -R7 ;  /* 0x000000ffff097224 */ /* 0x000fe400078e0a07 */
[----:B------:R-:W-:-:S02]  /*8e60*/  IMAD R7, R7, UR18, R22 ;  /* 0x0000001207077c24 */ /* 0x000fc4000f8e0216 */
[----:B------:R-:W-:Y:S01]  /*8e70*/  IMAD R20, R9, UR4, R20 ;  /* 0x0000000409147c24 */ /* 0x000fe2000f8e0214 */
[----:B------:R-:W-:Y:S01]  /*8e80*/  ULDC UR4, c[0x0][0x600] ;  /* 0x0001800000047ab9 */ /* 0x000fe20000000800 */
[----:B------:R-:W-:Y:S02]  /*8e90*/  IMAD R18, R7, UR5, R18 ;  /* 0x0000000507127c24 */ /* 0x000fe4000f8e0212 */
[----:B------:R-:W-:Y:S02]  /*8ea0*/  IMAD R9, R20, UR4, R19 ;  /* 0x0000000414097c24 */ /* 0x000fe4000f8e0213 */
[----:B------:R-:W-:-:S03]  /*8eb0*/  IMAD.MOV.U32 R7, RZ, RZ, 0x1 ;  /* 0x00000001ff077424 */ /* 0x000fc600078e00ff */
[----:B------:R-:W-:Y:S02]  /*8ec0*/  SEL R14, R9, R18, !P3 ;  /* 0x00000012090e7207 */ /* 0x000fe40005800000 */
[----:B------:R-:W-:-:S07]  /*8ed0*/  SEL R6, R18, R9, !P3 ;  /* 0x0000000912067207 */ /* 0x000fce0005800000 */
.L_x_168:
[----:B------:R-:W-:Y:S05]  /*8ee0*/  BSYNC B1 ;  /* 0x0000000000017941 */ /* 0x000fea0003800000 */
.L_x_167:
[----:B------:R-:W-:-:S13]  /*8ef0*/  LOP3.LUT P0, RZ, R7, 0xff, RZ, 0xc0, !PT ;  /* 0x000000ff07ff7812 */ /* 0x000fda000780c0ff */
[----:B------:R-:W-:Y:S05]  /*8f00*/  @P0 BRA `(.L_x_171) ;  /* 0xfffffff400480947 */ /* 0x000fea000383ffff */
[----:B------:R-:W-:Y:S05]  /*8f10*/  BSYNC B0 ;  /* 0x0000000000007941 */ /* 0x000fea0003800000 */
.L_x_160:
[----:B------:R-:W-:-:S03]  /*8f20*/  UMOV UR4, 0xffffffff ;  /* 0xffffffff00047882 */ /* 0x000fc60000000000 */
[----:B------:R-:W-:Y:S05]  /*8f30*/  BRA.DIV UR4, `(.L_x_172) ;  /* 0x0000001204c47947 */ /* 0x000fea000b800000 */
[----:B------:R-:W-:-:S13]  /*8f40*/  ELECT P0, URZ, PT ;  /* 0x00000000003f782f */ /* 0x000fda0003800000 */
.L_x_212:
[----:B------:R-:W-:Y:S04]  /*8f50*/  BSSY B0, `(.L_x_173) ;  /* 0x0000115000007945 */ /* 0x000fe80003800000 */
[----:B------:R-:W-:Y:S05]  /*8f60*/  @!P0 BRA `(.L_x_174) ;  /* 0x00000010004c8947 */ /* 0x000fea0003800000 */
[----:B------:R-:W-:-:S04]  /*8f70*/  LOP3.LUT R4, R4, 0x2, RZ, 0xfc, !PT ;  /* 0x0000000204047812 */ /* 0x000fc800078efcff */
[----:B------:R-:W-:-:S13]  /*8f80*/  ISETP.NE.AND P0, PT, R4, 0x3, PT ;  /* 0x000000030400780c */ /* 0x000fda0003f05270 */
[----:B------:R-:W-:Y:S05]  /*8f90*/  @!P0 BRA `(.L_x_175) ;  /* 0x0000000000048947 */ /* 0x000fea0003800000 */
[----:B------:R-:W-:Y:S01]  /*8fa0*/  BPT.TRAP 0x1 ;  /* 0x000000040000795c */ /* 0x000fe20000300000 */
.L_x_175:
[----:B------:R-:W0:Y:S01]  /*8fb0*/  S2R R3, SR_CgaCtaId ;  /* 0x0000000000037919 */ /* 0x000e220000008800 */
[----:B------:R-:W-:-:S04]  /*8fc0*/  MOV R0, 0x400 ;  /* 0x0000040000007802 */ /* 0x000fc80000000f00 */
[----:B0-----:R-:W-:Y:S02]  /*8fd0*/  LEA R0, R3, R0, 0x18 ;  /* 0x0000000003007211 */ /* 0x001fe400078ec0ff */
[----:B------:R-:W-:-:S03]  /*8fe0*/  SHF.L.U32 R3, R5, 0x1f, RZ ;  /* 0x0000001f05037819 */ /* 0x000fc600000006ff */
[----:B------:R-:W-:-:S04]  /*8ff0*/  VIADD R0, R0, 0xf0 ;  /* 0x000000f000007836 */ /* 0x000fc80000000000 */
[C---:B------:R-:W-:Y:S02]  /*9000*/  IMAD R6, R13.reuse, 0x8, R0 ;  /* 0x000000080d067824 */ /* 0x040fe400078e0200 */
[----:B------:R-:W-:Y:S02]  /*9010*/  VIADD R13, R13, 0x1 ;  /* 0x000000010d0d7836 */ /* 0x000fe40000000000 */
[----:B------:R-:W0:Y:S03]  /*9020*/  SYNCS.PHASECHK.TRANS64.TRYWAIT P0, [R6+URZ], R3 ;  /* 0x00000003060075a7 */ /* 0x000e26000800017f */
[----:B------:R-:W-:-:S04]  /*9030*/  ISETP.NE.AND P1, PT, R13, 0x1e, PT ;  /* 0x0000001e0d00780c */ /* 0x000fc80003f25270 */
[----:B------:R-:W-:Y:S02]  /*9040*/  SEL R2, RZ, 0x1, P1 ;  /* 0x00000001ff027807 */ /* 0x000fe40000800000 */
[----:B------:R-:W-:Y:S02]  /*9050*/  SEL R13, R13, RZ, P1 ;  /* 0x000000ff0d0d7207 */ /* 0x000fe40000800000 */
[----:B------:R-:W-:-:S03]  /*9060*/  LOP3.LUT R8, R5, R2, RZ, 0x3c, !PT ;  /* 0x0000000205087212 */ /* 0x000fc600078e3cff */
[----:B------:R-:W-:Y:S01]  /*9070*/  IMAD R7, R13, 0x8, R0 ;  /* 0x000000080d077824 */ /* 0x000fe200078e0200 */
[----:B------:R-:W-:Y:S01]  /*9080*/  SHF.L.U32 R4, R8, 0x1f, RZ ;  /* 0x0000001f08047819 */ /* 0x000fe200000006ff */
[----:B0-----:R-:W-:Y:S06]  /*9090*/  @!P0 BRA `(.L_x_176) ;  /* 0x00000010008c8947 */ /* 0x001fec0003800000 */
.L_x_213:
[----:B------:R-:W1:Y:S01]  /*90a0*/  SYNCS.PHASECHK.TRANS64.TRYWAIT P0, [R7+URZ], R4 ;  /* 0x00000004070075a7 */ /* 0x000e62000800017f */
[----:B------:R-:W-:-:S05]  /*90b0*/  VIADD R2, R13, 0x1 ;  /* 0x000000010d027836 */ /* 0x000fca0000000000 */
[----:B------:R-:W-:-:S04]  /*90c0*/  ISETP.NE.AND P1, PT, R2, 0x1e, PT ;  /* 0x0000001e0200780c */ /* 0x000fc80003f25270 */
[----:B0-----:R-:W-:Y:S02]  /*90d0*/  SEL R3, RZ, 0x1, P1 ;  /* 0x00000001ff037807 */ /* 0x001fe40000800000 */
[----:B------:R-:W-:Y:S02]  /*90e0*/  SEL R9, R2, RZ, P1 ;  /* 0x000000ff02097207 */ /* 0x000fe40000800000 */
[----:B------:R-:W-:-:S03]  /*90f0*/  LOP3.LUT R8, R8, R3, RZ, 0x3c, !PT ;  /* 0x0000000308087212 */ /* 0x000fc600078e3cff */
[----:B------:R-:W-:Y:S01]  /*9100*/  IMAD R6, R9, 0x8, R0 ;  /* 0x0000000809067824 */ /* 0x000fe200078e0200 */
[----:B------:R-:W-:Y:S01]  /*9110*/  SHF.L.U32 R5, R8, 0x1f, RZ ;  /* 0x0000001f08057819 */ /* 0x000fe200000006ff */
[----:B-1----:R-:W-:Y:S06]  /*9120*/  @!P0 BRA `(.L_x_177) ;  /* 0x00000010007c8947 */ /* 0x002fec0003800000 */
.L_x_214:
[----:B------:R-:W1:Y:S01]  /*9130*/  SYNCS.PHASECHK.TRANS64.TRYWAIT P0, [R6+URZ], R5 ;  /* 0x00000005060075a7 */ /* 0x000e62000800017f */
[----:B------:R-:W-:-:S05]  /*9140*/  VIADD R2, R9, 0x1 ;  /* 0x0000000109027836 */ /* 0x000fca0000000000 */
[----:B------:R-:W-:-:S04]  /*9150*/  ISETP.NE.AND P1, PT, R2, 0x1e, PT ;  /* 0x0000001e0200780c */ /* 0x000fc80003f25270 */
[----:B------:R-:W-:Y:S02]  /*9160*/  SEL R3, RZ, 0x1, P1 ;  /* 0x00000001ff037807 */ /* 0x000fe40000800000 */
[----:B0-----:R-:W-:Y:S02]  /*9170*/  SEL R7, R2, RZ, P1 ;  /* 0x000000ff02077207 */ /* 0x001fe40000800000 */
[----:B------:R-:W-:-:S03]  /*9180*/  LOP3.LUT R8, R8, R3, RZ, 0x3c, !PT ;  /* 0x0000000308087212 */ /* 0x000fc600078e3cff */
[----:B------:R-:W-:Y:S01]  /*9190*/  IMAD R9, R7, 0x8, R0 ;  /* 0x0000000807097824 */ /* 0x000fe200078e0200 */
[----:B------:R-:W-:Y:S01]  /*91a0*/  SHF.L.U32 R4, R8, 0x1f, RZ ;  /* 0x0000001f08047819 */ /* 0x000fe200000006ff */
[----:B-1----:R-:W-:Y:S06]  /*91b0*/  @!P0 BRA `(.L_x_178) ;  /* 0x00000010006c8947 */ /* 0x002fec0003800000 */
.L_x_215:
[----:B------:R-:W1:Y:S01]  /*91c0*/  SYNCS.PHASECHK.TRANS64.TRYWAIT P0, [R9+URZ], R4 ;  /* 0x00000004090075a7 */ /* 0x000e62000800017f */
[----:B------:R-:W-:-:S05]  /*91d0*/  VIADD R2, R7, 0x1 ;  /* 0x0000000107027836 */ /* 0x000fca0000000000 */
[----:B------:R-:W-:-:S04]  /*91e0*/  ISETP.NE.AND P1, PT, R2, 0x1e, PT ;  /* 0x0000001e0200780c */ /* 0x000fc80003f25270 */
[----:B------:R-:W-:Y:S02]  /*91f0*/  SEL R3, RZ, 0x1, P1 ;  /* 0x00000001ff037807 */ /* 0x000fe40000800000 */
[----:B------:R-:W-:Y:S02]  /*9200*/  SEL R7, R2, RZ, P1 ;  /* 0x000000ff02077207 */ /* 0x000fe40000800000 */
[----:B------:R-:W-:-:S03]  /*9210*/  LOP3.LUT R8, R8, R3, RZ, 0x3c, !PT ;  /* 0x0000000308087212 */ /* 0x000fc600078e3cff */
[----:B0-----:R-:W-:Y:S01]  /*9220*/  IMAD R6, R7, 0x8, R0 ;  /* 0x0000000807067824 */ /* 0x001fe200078e0200 */
[----:B------:R-:W-:Y:S01]  /*9230*/  SHF.L.U32 R5, R8, 0x1f, RZ ;  /* 0x0000001f08057819 */ /* 0x000fe200000006ff */
[----:B-1----:R-:W-:Y:S06]  /*9240*/  @!P0 BRA `(.L_x_179) ;  /* 0x00000010005c8947 */ /* 0x002fec0003800000 */
.L_x_216:
        /* <DEDUP_REMOVED lines=9> */
.L_x_217:
        /* <DEDUP_REMOVED lines=9> */
.L_x_218:
        /* <DEDUP_REMOVED lines=9> */
.L_x_219:
        /* <DEDUP_REMOVED lines=9> */
.L_x_220:
        /* <DEDUP_REMOVED lines=9> */
.L_x_221:
        /* <DEDUP_REMOVED lines=9> */
.L_x_222:
        /* <DEDUP_REMOVED lines=9> */
.L_x_223:
        /* <DEDUP_REMOVED lines=9> */
.L_x_224:
        /* <DEDUP_REMOVED lines=9> */
.L_x_225:
        /* <DEDUP_REMOVED lines=9> */
.L_x_226:
        /* <DEDUP_REMOVED lines=9> */
.L_x_227:
        /* <DEDUP_REMOVED lines=9> */
.L_x_228:
        /* <DEDUP_REMOVED lines=9> */
.L_x_229:
        /* <DEDUP_REMOVED lines=9> */
.L_x_230:
        /* <DEDUP_REMOVED lines=9> */
.L_x_231:
        /* <DEDUP_REMOVED lines=9> */
.L_x_232:
        /* <DEDUP_REMOVED lines=9> */
.L_x_233:
        /* <DEDUP_REMOVED lines=9> */
.L_x_234:
        /* <DEDUP_REMOVED lines=9> */
.L_x_235:
        /* <DEDUP_REMOVED lines=9> */
.L_x_236:
        /* <DEDUP_REMOVED lines=9> */
.L_x_237:
        /* <DEDUP_REMOVED lines=9> */
.L_x_238:
        /* <DEDUP_REMOVED lines=9> */
.L_x_239:
        /* <DEDUP_REMOVED lines=9> */
.L_x_240:
[----:B------:R-:W1:Y:S01]  /*9fd0*/  SYNCS.PHASECHK.TRANS64.TRYWAIT P0, [R6+URZ], R5 ;  /* 0x00000005060075a7 */ /* 0x000e62000800017f */
[----:B------:R-:W-:-:S05]  /*9fe0*/  VIADD R2, R7, 0x1 ;  /* 0x0000000107027836 */ /* 0x000fca0000000000 */
[----:B------:R-:W-:-:S04]  /*9ff0*/  ISETP.NE.AND P1, PT, R2, 0x1e, PT ;  /* 0x0000001e0200780c */ /* 0x000fc80003f25270 */
[----:B0-----:R-:W-:Y:S02]  /*a000*/  SEL R4, RZ, 0x1, P1 ;  /* 0x00000001ff047807 */ /* 0x001fe40000800000 */
[----:B------:R-:W-:Y:S02]  /*a010*/  SEL R3, R2, RZ, P1 ;  /* 0x000000ff02037207 */ /* 0x000fe40000800000 */
[----:B------:R-:W-:Y:S01]  /*a020*/  LOP3.LUT R4, R11, R4, RZ, 0x3c, !PT ;  /* 0x000000040b047212 */ /* 0x000fe200078e3cff */
[----:B-1----:R-:W-:Y:S06]  /*a030*/  @!P0 BRA `(.L_x_204) ;  /* 0x0000000800d48947 */ /* 0x002fec0003800000 */
.L_x_241:
[----:B------:R-:W-:Y:S01]  /*a040*/  IMAD R3, R3, 0x8, R0 ;  /* 0x0000000803037824 */ /* 0x000fe200078e0200 */
[----:B------:R-:W-:-:S07]  /*a050*/  SHF.L.U32 R0, R4, 0x1f, RZ ;  /* 0x0000001f04007819 */ /* 0x000fce00000006ff */
.L_x_205:
[----:B-1----:R1:W2:Y:S02]  /*a060*/  SYNCS.PHASECHK.TRANS64.TRYWAIT P0, [R3+URZ], R0 ;  /* 0x00000000030075a7 */ /* 0x0022a4000800017f */
[----:B--2---:R-:W-:Y:S05]  /*a070*/  @!P0 NANOSLEEP.SYNCS 0x989680 ;  /* 0x009896800000895d */ /* 0x004fea0003900000 */
[----:B------:R-:W2:Y:S02]  /*a080*/  @!P0 SYNCS.PHASECHK.TRANS64 P0, [R3+URZ], R0 ;  /* 0x00000000030085a7 */ /* 0x000ea4000800007f */
[----:B--2---:R-:W-:Y:S05]  /*a090*/  @!P0 BRA `(.L_x_205) ;  /* 0xfffffffc00f08947 */ /* 0x004fea000383ffff */
.L_x_174:
[----:B------:R-:W-:Y:S05]  /*a0a0*/  BSYNC B0 ;  /* 0x0000000000007941 */ /* 0x000fea0003800000 */
.L_x_173:
[----:B------:R-:W-:Y:S05]  /*a0b0*/  EXIT ;  /* 0x000000000000794d */ /* 0x000fea0003800000 */
.L_x_22:
[----:B-1----:R-:W-:-:S04]  /*a0c0*/  IMAD.U32 R13, RZ, RZ, UR7 ;  /* 0x00000007ff0d7e24 */ /* 0x002fc8000f8e00ff */
[----:B------:R1:W4:Y:S03]  /*a0d0*/  SYNCS.PHASECHK.TRANS64.TRYWAIT P0, [R13+URZ], R12 ;  /* 0x0000000c0d0075a7 */ /* 0x000326000800017f */
[----:B----4-:R-:W-:Y:S05]  /*a0e0*/  @!P0 NANOSLEEP.SYNCS 0x989680 ;  /* 0x009896800000895d */ /* 0x010fea0003900000 */
[----:B------:R-:W4:Y:S02]  /*a0f0*/  @!P0 SYNCS.PHASECHK.TRANS64 P0, [R13+URZ], R12 ;  /* 0x0000000c0d0085a7 */ /* 0x000f24000800007f */
[----:B----4-:R-:W-:Y:S05]  /*a100*/  @!P0 BRA `(.L_x_22) ;  /* 0xfffffffc00ec8947 */ /* 0x010fea000383ffff */
[----:B------:R-:W-:Y:S05]  /*a110*/  BRA `(.L_x_21) ;  /* 0xffffff7800787947 */ /* 0x000fea000383ffff */
.L_x_28:
[----:B-1----:R-:W-:-:S04]  /*a120*/  IMAD.U32 R129, RZ, RZ, UR12 ;  /* 0x0000000cff817e24 */ /* 0x002fc8000f8e00ff */
[----:B------:R1:W4:Y:S03]  /*a130*/  SYNCS.PHASECHK.TRANS64.TRYWAIT P0, [R129+URZ], R126 ;  /* 0x0000007e810075a7 */ /* 0x000326000800017f */
[----:B----4-:R-:W-:Y:S05]  /*a140*/  @!P0 NANOSLEEP.SYNCS 0x989680 ;  /* 0x009896800000895d */ /* 0x010fea0003900000 */
[----:B------:R-:W4:Y:S02]  /*a150*/  @!P0 SYNCS.PHASECHK.TRANS64 P0, [R129+URZ], R126 ;  /* 0x0000007e810085a7 */ /* 0x000f24000800007f */
[----:B----4-:R-:W-:Y:S05]  /*a160*/  @!P0 BRA `(.L_x_28) ;  /* 0xfffffffc00ec8947 */ /* 0x010fea000383ffff */
[----:B------:R-:W-:Y:S05]  /*a170*/  BRA `(.L_x_27) ;  /* 0xffffff8000d47947 */ /* 0x000fea000383ffff */
.L_x_161:
[----:B------:R-:W-:Y:S01]  /*a180*/  BSSY B1, `(.L_x_206) ;  /* 0x0000006000017945 */ /* 0x000fe20003800000 */
[----:B------:R-:W-:-:S07]  /*a190*/  IMAD.MOV.U32 R7, RZ, RZ, -0x1 ;  /* 0xffffffffff077424 */ /* 0x000fce00078e00ff */
[----:B------:R-:W-:Y:S05]  /*a1a0*/  WARPSYNC.COLLECTIVE R7, `(.L_x_207) ;  /* 0x00000000070c7348 */ /* 0x000fea0003c00000 */
[----:B------:R-:W-:Y:S02]  /*a1b0*/  ELECT P0, UR62, PT ;  /* 0x00000000003e782f */ /* 0x000fe40003800000 */
[----:B------:R-:W-:Y:S01]  /*a1c0*/  MOV R7, UR62 ;  /* 0x0000003e00077c02 */ /* 0x000fe20008000f00 */
[----:B------:R-:W-:Y:S10]  /*a1d0*/  ENDCOLLECTIVE ;  /* 0x000000000000791b */ /* 0x000ff40003800000 */
.L_x_207:
[----:B------:R-:W-:Y:S05]  /*a1e0*/  BSYNC B1 ;  /* 0x0000000000017941 */ /* 0x000fea0003800000 */
.L_x_206:
[----:B------:R-:W-:Y:S05]  /*a1f0*/  BRA `(.L_x_208) ;  /* 0xffffffe000987947 */ /* 0x000fea000383ffff */
.L_x_164:
[----:B-1----:R1:W2:Y:S02]  /*a200*/  SYNCS.PHASECHK.TRANS64.TRYWAIT P0, [R20+URZ+0xf0], R9 ;  /* 0x0000f009140075a7 */ /* 0x0022a4000800017f */
[----:B--2---:R-:W-:Y:S05]  /*a210*/  @!P0 NANOSLEEP.SYNCS 0x989680 ;  /* 0x009896800000895d */ /* 0x004fea0003900000 */
[----:B------:R-:W2:Y:S02]  /*a220*/  @!P0 SYNCS.PHASECHK.TRANS64 P0, [R20+URZ+0xf0], R9 ;  /* 0x0000f009140085a7 */ /* 0x000ea4000800007f */
[----:B--2---:R-:W-:Y:S05]  /*a230*/  @!P0 BRA `(.L_x_164) ;  /* 0xfffffffc00f08947 */ /* 0x004fea000383ffff */
[----:B------:R-:W-:Y:S05]  /*a240*/  BRA `(.L_x_209) ;  /* 0xffffffe000d47947 */ /* 0x000fea000383ffff */
.L_x_172:
[----:B------:R-:W-:Y:S01]  /*a250*/  BSSY B0, `(.L_x_210) ;  /* 0x0000006000007945 */ /* 0x000fe20003800000 */
[----:B------:R-:W-:-:S07]  /*a260*/  IMAD.MOV.U32 R7, RZ, RZ, -0x1 ;  /* 0xffffffffff077424 */ /* 0x000fce00078e00ff */
[----:B------:R-:W-:Y:S05]  /*a270*/  WARPSYNC.COLLECTIVE R7, `(.L_x_211) ;  /* 0x00000000070c7348 */ /* 0x000fea0003c00000 */
[----:B------:R-:W-:Y:S02]  /*a280*/  ELECT P0, UR62, PT ;  /* 0x00000000003e782f */ /* 0x000fe40003800000 */
[----:B------:R-:W-:Y:S01]  /*a290*/  MOV R7, UR62 ;  /* 0x0000003e00077c02 */ /* 0x000fe20008000f00 */
[----:B------:R-:W-:Y:S10]  /*a2a0*/  ENDCOLLECTIVE ;  /* 0x000000000000791b */ /* 0x000ff40003800000 */
.L_x_211:
[----:B------:R-:W-:Y:S05]  /*a2b0*/  BSYNC B0 ;  /* 0x0000000000007941 */ /* 0x000fea0003800000 */
.L_x_210:
[----:B------:R-:W-:Y:S05]  /*a2c0*/  BRA `(.L_x_212) ;  /* 0xffffffec00207947 */ /* 0x000fea000383ffff */
.L_x_176:
[----:B0-----:R0:W1:Y:S02]  /*a2d0*/  SYNCS.PHASECHK.TRANS64.TRYWAIT P0, [R6+URZ], R3 ;  /* 0x00000003060075a7 */ /* 0x001064000800017f */
[----:B-1----:R-:W-:Y:S05]  /*a2e0*/  @!P0 NANOSLEEP.SYNCS 0x989680 ;  /* 0x009896800000895d */ /* 0x002fea0003900000 */
[----:B------:R-:W1:Y:S02]  /*a2f0*/  @!P0 SYNCS.PHASECHK.TRANS64 P0, [R6+URZ], R3 ;  /* 0x00000003060085a7 */ /* 0x000e64000800007f */
[----:B-1----:R-:W-:Y:S05]  /*a300*/  @!P0 BRA `(.L_x_176) ;  /* 0xfffffffc00f08947 */ /* 0x002fea000383ffff */
[----:B------:R-:W-:Y:S05]  /*a310*/  BRA `(.L_x_213) ;  /* 0xffffffec00607947 */ /* 0x000fea000383ffff */
.L_x_177:
[----:B0-----:R0:W1:Y:S02]  /*a320*/  SYNCS.PHASECHK.TRANS64.TRYWAIT P0, [R7+URZ], R4 ;  /* 0x00000004070075a7 */ /* 0x001064000800017f */
[----:B-1----:R-:W-:Y:S05]  /*a330*/  @!P0 NANOSLEEP.SYNCS 0x989680 ;  /* 0x009896800000895d */ /* 0x002fea0003900000 */
[----:B------:R-:W1:Y:S02]  /*a340*/  @!P0 SYNCS.PHASECHK.TRANS64 P0, [R7+URZ], R4 ;  /* 0x00000004070085a7 */ /* 0x000e64000800007f */
[----:B-1----:R-:W-:Y:S05]  /*a350*/  @!P0 BRA `(.L_x_177) ;  /* 0xfffffffc00f08947 */ /* 0x002fea000383ffff */
[----:B------:R-:W-:Y:S05]  /*a360*/  BRA `(.L_x_214) ;  /* 0xffffffec00707947 */ /* 0x000fea000383ffff */
.L_x_178:
[----:B0-----:R0:W1:Y:S02]  /*a370*/  SYNCS.PHASECHK.TRANS64.TRYWAIT P0, [R6+URZ], R5 ;  /* 0x00000005060075a7 */ /* 0x001064000800017f */
[----:B-1----:R-:W-:Y:S05]  /*a380*/  @!P0 NANOSLEEP.SYNCS 0x989680 ;  /* 0x009896800000895d */ /* 0x002fea0003900000 */
[----:B------:R-:W1:Y:S02]  /*a390*/  @!P0 SYNCS.PHASECHK.TRANS64 P0, [R6+URZ], R5 ;  /* 0x00000005060085a7 */ /* 0x000e64000800007f */
[----:B-1----:R-:W-:Y:S05]  /*a3a0*/  @!P0 BRA `(.L_x_178) ;  /* 0xfffffffc00f08947 */ /* 0x002fea000383ffff */
[----:B------:R-:W-:Y:S05]  /*a3b0*/  BRA `(.L_x_215) ;  /* 0xffffffec00807947 */ /* 0x000fea000383ffff */
.L_x_179:
[----:B0-----:R0:W1:Y:S02]  /*a3c0*/  SYNCS.PHASECHK.TRANS64.TRYWAIT P0, [R9+URZ], R4 ;  /* 0x00000004090075a7 */ /* 0x001064000800017f */
[----:B-1----:R-:W-:Y:S05]  /*a3d0*/  @!P0 NANOSLEEP.SYNCS 0x989680 ;  /* 0x009896800000895d */ /* 0x002fea0003900000 */
[----:B------:R-:W1:Y:S02]  /*a3e0*/  @!P0 SYNCS.PHASECHK.TRANS64 P0, [R9+URZ], R4 ;  /* 0x00000004090085a7 */ /* 0x000e64000800007f */
[----:B-1----:R-:W-:Y:S05]  /*a3f0*/  @!P0 BRA `(.L_x_179) ;  /* 0xfffffffc00f08947 */ /* 0x002fea000383ffff */
[----:B------:R-:W-:Y:S05]  /*a400*/  BRA `(.L_x_216) ;  /* 0xffffffec00907947 */ /* 0x000fea000383ffff */
.L_x_180:
[----:B0-----:R0:W1:Y:S02]  /*a410*/  SYNCS.PHASECHK.TRANS64.TRYWAIT P0, [R6+URZ], R5 ;  /* 0x00000005060075a7 */ /* 0x001064000800017f */
[----:B-1----:R-:W-:Y:S05]  /*a420*/  @!P0 NANOSLEEP.SYNCS 0x989680 ;  /* 0x009896800000895d */ /* 0x002fea0003900000 */
[----:B------:R-:W1:Y:S02]  /*a430*/  @!P0 SYNCS.PHASECHK.TRANS64 P0, [R6+URZ], R5 ;  /* 0x00000005060085a7 */ /* 0x000e64000800007f */
[----:B-1----:R-:W-:Y:S05]  /*a440*/  @!P0 BRA `(.L_x_180) ;  /* 0xfffffffc00f08947 */ /* 0x002fea000383ffff */
[----:B------:R-:W-:Y:S05]  /*a450*/  BRA `(.L_x_217) ;  /* 0xffffffec00a07947 */ /* 0x000fea000383ffff */
.L_x_181:
[----:B0-----:R0:W1:Y:S02]  /*a460*/  SYNCS.PHASECHK.TRANS64.TRYWAIT P0, [R9+URZ], R4 ;  /* 0x00000004090075a7 */ /* 0x001064000800017f */
[----:B-1----:R-:W-:Y:S05]  /*a470*/  @!P0 NANOSLEEP.SYNCS 0x989680 ;  /* 0x009896800000895d */ /* 0x002fea0003900000 */
[----:B------:R-:W1:Y:S02]  /*a480*/  @!P0 SYNCS.PHASECHK.TRANS64 P0, [R9+URZ], R4 ;  /* 0x00000004090085a7 */ /* 0x000e64000800007f */
[----:B-1----:R-:W-:Y:S05]  /*a490*/  @!P0 BRA `(.L_x_181) ;  /* 0xfffffffc00f08947 */ /* 0x002fea000383ffff */
[----:B------:R-:W-:Y:S05]  /*a4a0*/  BRA `(.L_x_218) ;  /* 0xffffffec00b07947 */ /* 0x000fea000383ffff */
.L_x_182:
[----:B0-----:R0:W1:Y:S02]  /*a4b0*/  SYNCS.PHASECHK.TRANS64.TRYWAIT P0, [R6+URZ], R5 ;  /* 0x00000005060075a7 */ /* 0x001064000800017f */
[----:B-1----:R-:W-:Y:S05]  /*a4c0*/  @!P0 NANOSLEEP.SYNCS 0x989680 ;  /* 0x009896800000895d */ /* 0x002fea0003900000 */
[----:B------:R-:W1:Y:S02]  /*a4d0*/  @!P0 SYNCS.PHASECHK.TRANS64 P0, [R6+URZ], R5 ;  /* 0x00000005060085a7 */ /* 0x000e64000800007f */
[----:B-1----:R-:W-:Y:S05]  /*a4e0*/  @!P0 BRA `(.L_x_182) ;  /* 0xfffffffc00f08947 */ /* 0x002fea000383ffff */
[----:B------:R-:W-:Y:S05]  /*a4f0*/  BRA `(.L_x_219) ;  /* 0xffffffec00c07947 */ /* 0x000fea000383ffff */
.L_x_183:
[----:B0-----:R0:W1:Y:S02]  /*a500*/  SYNCS.PHASECHK.TRANS64.TRYWAIT P0, [R9+URZ], R4 ;  /* 0x00000004090075a7 */ /* 0x001064000800017f */
[----:B-1----:R-:W-:Y:S05]  /*a510*/  @!P0 NANOSLEEP.SYNCS 0x989680 ;  /* 0x009896800000895d */ /* 0x002fea0003900000 */
[----:B------:R-:W1:Y:S02]  /*a520*/  @!P0 SYNCS.PHASECHK.TRANS64 P0, [R9+URZ], R4 ;  /* 0x00000004090085a7 */ /* 0x000e64000800007f */
[----:B-1----:R-:W-:Y:S05]  /*a530*/  @!P0 BRA `(.L_x_183) ;  /* 0xfffffffc00f08947 */ /* 0x002fea000383ffff */
[----:B------:R-:W-:Y:S05]  /*a540*/  BRA `(.L_x_220) ;  /* 0xffffffec00d07947 */ /* 0x000fea000383ffff */
.L_x_184:
[----:B0-----:R0:W1:Y:S02]  /*a550*/  SYNCS.PHASECHK.TRANS64.TRYWAIT P0, [R6+URZ], R5 ;  /* 0x00000005060075a7 */ /* 0x001064000800017f */
[----:B-1----:R-:W-:Y:S05]  /*a560*/  @!P0 NANOSLEEP.SYNCS 0x989680 ;  /* 0x009896800000895d */ /* 0x002fea0003900000 */
[----:B------:R-:W1:Y:S02]  /*a570*/  @!P0 SYNCS.PHASECHK.TRANS64 P0, [R6+URZ], R5 ;  /* 0x00000005060085a7 */ /* 0x000e64000800007f */
[----:B-1----:R-:W-:Y:S05]  /*a580*/  @!P0 BRA `(.L_x_184) ;  /* 0xfffffffc00f08947 */ /* 0x002fea000383ffff */
[----:B------:R-:W-:Y:S05]  /*a590*/  BRA `(.L_x_221) ;  /* 0xffffffec00e07947 */ /* 0x000fea000383ffff */
.L_x_185:
[----:B0-----:R0:W1:Y:S02]  /*a5a0*/  SYNCS.PHASECHK.TRANS64.TRYWAIT P0, [R9+URZ], R4 ;  /* 0x00000004090075a7 */ /* 0x001064000800017f */
[----:B-1----:R-:W-:Y:S05]  /*a5b0*/  @!P0 NANOSLEEP.SYNCS 0x989680 ;  /* 0x009896800000895d */ /* 0x002fea0003900000 */
[----:B------:R-:W1:Y:S02]  /*a5c0*/  @!P0 SYNCS.PHASECHK.TRANS64 P0, [R9+URZ], R4 ;  /* 0x00000004090085a7 */ /* 0x000e64000800007f */
[----:B-1----:R-:W-:Y:S05]  /*a5d0*/  @!P0 BRA `(.L_x_185) ;  /* 0xfffffffc00f08947 */ /* 0x002fea000383ffff */
[----:B------:R-:W-:Y:S05]  /*a5e0*/  BRA `(.L_x_222) ;  /* 0xffffffec00f07947 */ /* 0x000fea000383ffff */
.L_x_186:
[----:B0-----:R0:W1:Y:S02]  /*a5f0*/  SYNCS.PHASECHK.TRANS64.TRYWAIT P0, [R6+URZ], R5 ;  /* 0x00000005060075a7 */ /* 0x001064000800017f */
[----:B-1----:R-:W-:Y:S05]  /*a600*/  @!P0 NANOSLEEP.SYNCS 0x989680 ;  /* 0x009896800000895d */ /* 0x002fea0003900000 */
[----:B------:R-:W1:Y:S02]  /*a610*/  @!P0 SYNCS.PHASECHK.TRANS64 P0, [R6+URZ], R5 ;  /* 0x00000005060085a7 */ /* 0x000e64000800007f */
[----:B-1----:R-:W-:Y:S05]  /*a620*/  @!P0 BRA `(.L_x_186) ;  /* 0xfffffffc00f08947 */ /* 0x002fea000383ffff */
[----:B------:R-:W-:Y:S05]  /*a630*/  BRA `(.L_x_223) ;  /* 0xfffffff000007947 */ /* 0x000fea000383ffff */
.L_x_187:
[----:B0-----:R0:W1:Y:S02]  /*a640*/  SYNCS.PHASECHK.TRANS64.TRYWAIT P0, [R9+URZ], R4 ;  /* 0x00000004090075a7 */ /* 0x001064000800017f */
[----:B-1----:R-:W-:Y:S05]  /*a650*/  @!P0 NANOSLEEP.SYNCS 0x989680 ;  /* 0x009896800000895d */ /* 0x002fea0003900000 */
[----:B------:R-:W1:Y:S02]  /*a660*/  @!P0 SYNCS.PHASECHK.TRANS64 P0, [R9+URZ], R4 ;  /* 0x00000004090085a7 */ /* 0x000e64000800007f */
[----:B-1----:R-:W-:Y:S05]  /*a670*/  @!P0 BRA `(.L_x_187) ;  /* 0xfffffffc00f08947 */ /* 0x002fea000383ffff */
[----:B------:R-:W-:Y:S05]  /*a680*/  BRA `(.L_x_224) ;  /* 0xfffffff000107947 */ /* 0x000fea000383ffff */
.L_x_188:
[----:B0-----:R0:W1:Y:S02]  /*a690*/  SYNCS.PHASECHK.TRANS64.TRYWAIT P0, [R6+URZ], R5 ;  /* 0x00000005060075a7 */ /* 0x001064000800017f */
[----:B-1----:R-:W-:Y:S05]  /*a6a0*/  @!P0 NANOSLEEP.SYNCS 0x989680 ;  /* 0x009896800000895d */ /* 0x002fea0003900000 */
[----:B------:R-:W1:Y:S02]  /*a6b0*/  @!P0 SYNCS.PHASECHK.TRANS64 P0, [R6+URZ], R5 ;  /* 0x00000005060085a7 */ /* 0x000e64000800007f */
[----:B-1----:R-:W-:Y:S05]  /*a6c0*/  @!P0 BRA `(.L_x_188) ;  /* 0xfffffffc00f08947 */ /* 0x002fea000383ffff */
[----:B------:R-:W-:Y:S05]  /*a6d0*/  BRA `(.L_x_225) ;  /* 0xfffffff000207947 */ /* 0x000fea000383ffff */
.L_x_189:
[----:B0-----:R0:W1:Y:S02]  /*a6e0*/  SYNCS.PHASECHK.TRANS64.TRYWAIT P0, [R9+URZ], R4 ;  /* 0x00000004090075a7 */ /* 0x001064000800017f */
[----:B-1----:R-:W-:Y:S05]  /*a6f0*/  @!P0 NANOSLEEP.SYNCS 0x989680 ;  /* 0x009896800000895d */ /* 0x002fea0003900000 */
[----:B------:R-:W1:Y:S02]  /*a700*/  @!P0 SYNCS.PHASECHK.TRANS64 P0, [R9+URZ], R4 ;  /* 0x00000004090085a7 */ /* 0x000e64000800007f */
[----:B-1----:R-:W-:Y:S05]  /*a710*/  @!P0 BRA `(.L_x_189) ;  /* 0xfffffffc00f08947 */ /* 0x002fea000383ffff */
[----:B------:R-:W-:Y:S05]  /*a720*/  BRA `(.L_x_226) ;  /* 0xfffffff000307947 */ /* 0x000fea000383ffff */
.L_x_190:
[----:B0-----:R0:W1:Y:S02]  /*a730*/  SYNCS.PHASECHK.TRANS64.TRYWAIT P0, [R6+URZ], R5 ;  /* 0x00000005060075a7 */ /* 0x001064000800017f */
[----:B-1----:R-:W-:Y:S05]  /*a740*/  @!P0 NANOSLEEP.SYNCS 0x989680 ;  /* 0x009896800000895d */ /* 0x002fea0003900000 */
[----:B------:R-:W1:Y:S02]  /*a750*/  @!P0 SYNCS.PHASECHK.TRANS64 P0, [R6+URZ], R5 ;  /* 0x00000005060085a7 */ /* 0x000e64000800007f */
[----:B-1----:R-:W-:Y:S05]  /*a760*/  @!P0 BRA `(.L_x_190) ;  /* 0xfffffffc00f08947 */ /* 0x002fea000383ffff */
[----:B------:R-:W-:Y:S05]  /*a770*/  BRA `(.L_x_227) ;  /* 0xfffffff000407947 */ /* 0x000fea000383ffff */
.L_x_191:
[----:B0-----:R0:W1:Y:S02]  /*a780*/  SYNCS.PHASECHK.TRANS64.TRYWAIT P0, [R9+URZ], R4 ;  /* 0x00000004090075a7 */ /* 0x001064000800017f */
[----:B-1----:R-:W-:Y:S05]  /*a790*/  @!P0 NANOSLEEP.SYNCS 0x989680 ;  /* 0x009896800000895d */ /* 0x002fea0003900000 */
[----:B------:R-:W1:Y:S02]  /*a7a0*/  @!P0 SYNCS.PHASECHK.TRANS64 P0, [R9+URZ], R4 ;  /* 0x00000004090085a7 */ /* 0x000e64000800007f */
[----:B-1----:R-:W-:Y:S05]  /*a7b0*/  @!P0 BRA `(.L_x_191) ;  /* 0xfffffffc00f08947 */ /* 0x002fea000383ffff */
[----:B------:R-:W-:Y:S05]  /*a7c0*/  BRA `(.L_x_228) ;  /* 0xfffffff000507947 */ /* 0x000fea000383ffff */
.L_x_192:
[----:B0-----:R0:W1:Y:S02]  /*a7d0*/  SYNCS.PHASECHK.TRANS64.TRYWAIT P0, [R6+URZ], R5 ;  /* 0x00000005060075a7 */ /* 0x001064000800017f */
[----:B-1----:R-:W-:Y:S05]  /*a7e0*/  @!P0 NANOSLEEP.SYNCS 0x989680 ;  /* 0x009896800000895d */ /* 0x002fea0003900000 */
[----:B------:R-:W1:Y:S02]  /*a7f0*/  @!P0 SYNCS.PHASECHK.TRANS64 P0, [R6+URZ], R5 ;  /* 0x00000005060085a7 */ /* 0x000e64000800007f */
[----:B-1----:R-:W-:Y:S05]  /*a800*/  @!P0 BRA `(.L_x_192) ;  /* 0xfffffffc00f08947 */ /* 0x002fea000383ffff */
[----:B------:R-:W-:Y:S05]  /*a810*/  BRA `(.L_x_229) ;  /* 0xfffffff000607947 */ /* 0x000fea000383ffff */
.L_x_193:
[----:B0-----:R0:W1:Y:S02]  /*a820*/  SYNCS.PHASECHK.TRANS64.TRYWAIT P0, [R9+URZ], R4 ;  /* 0x00000004090075a7 */ /* 0x001064000800017f */
[----:B-1----:R-:W-:Y:S05]  /*a830*/  @!P0 NANOSLEEP.SYNCS 0x989680 ;  /* 0x009896800000895d */ /* 0x002fea0003900000 */
[----:B------:R-:W1:Y:S02]  /*a840*/  @!P0 SYNCS.PHASECHK.TRANS64 P0, [R9+URZ], R4 ;  /* 0x00000004090085a7 */ /* 0x000e64000800007f */
[----:B-1----:R-:W-:Y:S05]  /*a850*/  @!P0 BRA `(.L_x_193) ;  /* 0xfffffffc00f08947 */ /* 0x002fea000383ffff */
[----:B------:R-:W-:Y:S05]  /*a860*/  BRA `(.L_x_230) ;  /* 0xfffffff000707947 */ /* 0x000fea000383ffff */
.L_x_194:
[----:B0-----:R0:W1:Y:S02]  /*a870*/  SYNCS.PHASECHK.TRANS64.TRYWAIT P0, [R6+URZ], R5 ;  /* 0x00000005060075a7 */ /* 0x001064000800017f */
[----:B-1----:R-:W-:Y:S05]  /*a880*/  @!P0 NANOSLEEP.SYNCS 0x989680 ;  /* 0x009896800000895d */ /* 0x002fea0003900000 */
[----:B------:R-:W1:Y:S02]  /*a890*/  @!P0 SYNCS.PHASECHK.TRANS64 P0, [R6+URZ], R5 ;  /* 0x00000005060085a7 */ /* 0x000e64000800007f */
[----:B-1----:R-:W-:Y:S05]  /*a8a0*/  @!P0 BRA `(.L_x_194) ;  /* 0xfffffffc00f08947 */ /* 0x002fea000383ffff */
[----:B------:R-:W-:Y:S05]  /*a8b0*/  BRA `(.L_x_231) ;  /* 0xfffffff000807947 */ /* 0x000fea000383ffff */
.L_x_195:
[----:B0-----:R0:W1:Y:S02]  /*a8c0*/  SYNCS.PHASECHK.TRANS64.TRYWAIT P0, [R9+URZ], R4 ;  /* 0x00000004090075a7 */ /* 0x001064000800017f */
[----:B-1----:R-:W-:Y:S05]  /*a8d0*/  @!P0 NANOSLEEP.SYNCS 0x989680 ;  /* 0x009896800000895d */ /* 0x002fea0003900000 */
[----:B------:R-:W1:Y:S02]  /*a8e0*/  @!P0 SYNCS.PHASECHK.TRANS64 P0, [R9+URZ], R4 ;  /* 0x00000004090085a7 */ /* 0x000e64000800007f */
[----:B-1----:R-:W-:Y:S05]  /*a8f0*/  @!P0 BRA `(.L_x_195) ;  /* 0xfffffffc00f08947 */ /* 0x002fea000383ffff */
[----:B------:R-:W-:Y:S05]  /*a900*/  BRA `(.L_x_232) ;  /* 0xfffffff000907947 */ /* 0x000fea000383ffff */
.L_x_196:
[----:B0-----:R0:W1:Y:S02]  /*a910*/  SYNCS.PHASECHK.TRANS64.TRYWAIT P0, [R6+URZ], R5 ;  /* 0x00000005060075a7 */ /* 0x001064000800017f */
[----:B-1----:R-:W-:Y:S05]  /*a920*/  @!P0 NANOSLEEP.SYNCS 0x989680 ;  /* 0x009896800000895d */ /* 0x002fea0003900000 */
[----:B------:R-:W1:Y:S02]  /*a930*/  @!P0 SYNCS.PHASECHK.TRANS64 P0, [R6+URZ], R5 ;  /* 0x00000005060085a7 */ /* 0x000e64000800007f */
[----:B-1----:R-:W-:Y:S05]  /*a940*/  @!P0 BRA `(.L_x_196) ;  /* 0xfffffffc00f08947 */ /* 0x002fea000383ffff */
[----:B------:R-:W-:Y:S05]  /*a950*/  BRA `(.L_x_233) ;  /* 0xfffffff000a07947 */ /* 0x000fea000383ffff */
.L_x_197:
[----:B0-----:R0:W1:Y:S02]  /*a960*/  SYNCS.PHASECHK.TRANS64.TRYWAIT P0, [R9+URZ], R4 ;  /* 0x00000004090075a7 */ /* 0x001064000800017f */
[----:B-1----:R-:W-:Y:S05]  /*a970*/  @!P0 NANOSLEEP.SYNCS 0x989680 ;  /* 0x009896800000895d */ /* 0x002fea0003900000 */
[----:B------:R-:W1:Y:S02]  /*a980*/  @!P0 SYNCS.PHASECHK.TRANS64 P0, [R9+URZ], R4 ;  /* 0x00000004090085a7 */ /* 0x000e64000800007f */
[----:B-1----:R-:W-:Y:S05]  /*a990*/  @!P0 BRA `(.L_x_197) ;  /* 0xfffffffc00f08947 */ /* 0x002fea000383ffff */
[----:B------:R-:W-:Y:S05]  /*a9a0*/  BRA `(.L_x_234) ;  /* 0xfffffff000b07947 */ /* 0x000fea000383ffff */
.L_x_198:
[----:B0-----:R0:W1:Y:S02]  /*a9b0*/  SYNCS.PHASECHK.TRANS64.TRYWAIT P0, [R6+URZ], R5 ;  /* 0x00000005060075a7 */ /* 0x001064000800017f */
[----:B-1----:R-:W-:Y:S05]  /*a9c0*/  @!P0 NANOSLEEP.SYNCS 0x989680 ;  /* 0x009896800000895d */ /* 0x002fea0003900000 */
[----:B------:R-:W1:Y:S02]  /*a9d0*/  @!P0 SYNCS.PHASECHK.TRANS64 P0, [R6+URZ], R5 ;  /* 0x00000005060085a7 */ /* 0x000e64000800007f */
[----:B-1----:R-:W-:Y:S05]  /*a9e0*/  @!P0 BRA `(.L_x_198) ;  /* 0xfffffffc00f08947 */ /* 0x002fea000383ffff */
[----:B------:R-:W-:Y:S05]  /*a9f0*/  BRA `(.L_x_235) ;  /* 0xfffffff000c07947 */ /* 0x000fea000383ffff */
.L_x_199:
[----:B0-----:R0:W1:Y:S02]  /*aa00*/  SYNCS.PHASECHK.TRANS64.TRYWAIT P0, [R9+URZ], R4 ;  /* 0x00000004090075a7 */ /* 0x001064000800017f */
[----:B-1----:R-:W-:Y:S05]  /*aa10*/  @!P0 NANOSLEEP.SYNCS 0x989680 ;  /* 0x009896800000895d */ /* 0x002fea0003900000 */
[----:B------:R-:W1:Y:S02]  /*aa20*/  @!P0 SYNCS.PHASECHK.TRANS64 P0, [R9+URZ], R4 ;  /* 0x00000004090085a7 */ /* 0x000e64000800007f */
[----:B-1----:R-:W-:Y:S05]  /*aa30*/  @!P0 BRA `(.L_x_199) ;  /* 0xfffffffc00f08947 */ /* 0x002fea000383ffff */
[----:B------:R-:W-:Y:S05]  /*aa40*/  BRA `(.L_x_236) ;  /* 0xfffffff000d07947 */ /* 0x000fea000383ffff */
.L_x_200:
[----:B0-----:R0:W1:Y:S02]  /*aa50*/  SYNCS.PHASECHK.TRANS64.TRYWAIT P0, [R6+URZ], R5 ;  /* 0x00000005060075a7 */ /* 0x001064000800017f */
[----:B-1----:R-:W-:Y:S05]  /*aa60*/  @!P0 NANOSLEEP.SYNCS 0x989680 ;  /* 0x009896800000895d */ /* 0x002fea0003900000 */
[----:B------:R-:W1:Y:S02]  /*aa70*/  @!P0 SYNCS.PHASECHK.TRANS64 P0, [R6+URZ], R5 ;  /* 0x00000005060085a7 */ /* 0x000e64000800007f */
[----:B-1----:R-:W-:Y:S05]  /*aa80*/  @!P0 BRA `(.L_x_200) ;  /* 0xfffffffc00f08947 */ /* 0x002fea000383ffff */
[----:B------:R-:W-:Y:S05]  /*aa90*/  BRA `(.L_x_237) ;  /* 0xfffffff000e07947 */ /* 0x000fea000383ffff */
.L_x_201:
[----:B0-----:R0:W1:Y:S02]  /*aaa0*/  SYNCS.PHASECHK.TRANS64.TRYWAIT P0, [R9+URZ], R4 ;  /* 0x00000004090075a7 */ /* 0x001064000800017f */
[----:B-1----:R-:W-:Y:S05]  /*aab0*/  @!P0 NANOSLEEP.SYNCS 0x989680 ;  /* 0x009896800000895d */ /* 0x002fea0003900000 */
[----:B------:R-:W1:Y:S02]  /*aac0*/  @!P0 SYNCS.PHASECHK.TRANS64 P0, [R9+URZ], R4 ;  /* 0x00000004090085a7 */ /* 0x000e64000800007f */
[----:B-1----:R-:W-:Y:S05]  /*aad0*/  @!P0 BRA `(.L_x_201) ;  /* 0xfffffffc00f08947 */ /* 0x002fea000383ffff */
[----:B------:R-:W-:Y:S05]  /*aae0*/  BRA `(.L_x_238) ;  /* 0xfffffff000f07947 */ /* 0x000fea000383ffff */
.L_x_202:
[----:B0-----:R0:W1:Y:S02]  /*aaf0*/  SYNCS.PHASECHK.TRANS64.TRYWAIT P0, [R6+URZ], R5 ;  /* 0x00000005060075a7 */ /* 0x001064000800017f */
[----:B-1----:R-:W-:Y:S05]  /*ab00*/  @!P0 NANOSLEEP.SYNCS 0x989680 ;  /* 0x009896800000895d */ /* 0x002fea0003900000 */
[----:B------:R-:W1:Y:S02]  /*ab10*/  @!P0 SYNCS.PHASECHK.TRANS64 P0, [R6+URZ], R5 ;  /* 0x00000005060085a7 */ /* 0x000e64000800007f */
[----:B-1----:R-:W-:Y:S05]  /*ab20*/  @!P0 BRA `(.L_x_202) ;  /* 0xfffffffc00f08947 */ /* 0x002fea000383ffff */
[----:B------:R-:W-:Y:S05]  /*ab30*/  BRA `(.L_x_239) ;  /* 0xfffffff400007947 */ /* 0x000fea000383ffff */
.L_x_203:
[----:B0-----:R0:W1:Y:S02]  /*ab40*/  SYNCS.PHASECHK.TRANS64.TRYWAIT P0, [R9+URZ], R4 ;  /* 0x00000004090075a7 */ /* 0x001064000800017f */
[----:B-1----:R-:W-:Y:S05]  /*ab50*/  @!P0 NANOSLEEP.SYNCS 0x989680 ;  /* 0x009896800000895d */ /* 0x002fea0003900000 */
[----:B------:R-:W1:Y:S02]  /*ab60*/  @!P0 SYNCS.PHASECHK.TRANS64 P0, [R9+URZ], R4 ;  /* 0x00000004090085a7 */ /* 0x000e64000800007f */
[----:B-1----:R-:W-:Y:S05]  /*ab70*/  @!P0 BRA `(.L_x_203) ;  /* 0xfffffffc00f08947 */ /* 0x002fea000383ffff */
[----:B------:R-:W-:Y:S05]  /*ab80*/  BRA `(.L_x_240) ;  /* 0xfffffff400107947 */ /* 0x000fea000383ffff */
.L_x_204:
[----:B0-----:R0:W1:Y:S02]  /*ab90*/  SYNCS.PHASECHK.TRANS64.TRYWAIT P0, [R6+URZ], R5 ;  /* 0x00000005060075a7 */ /* 0x001064000800017f */
[----:B-1----:R-:W-:Y:S05]  /*aba0*/  @!P0 NANOSLEEP.SYNCS 0x989680 ;  /* 0x009896800000895d */ /* 0x002fea0003900000 */
[----:B------:R-:W1:Y:S02]  /*abb0*/  @!P0 SYNCS.PHASECHK.TRANS64 P0, [R6+URZ], R5 ;  /* 0x00000005060085a7 */ /* 0x000e64000800007f */
[----:B-1----:R-:W-:Y:S05]  /*abc0*/  @!P0 BRA `(.L_x_204) ;  /* 0xfffffffc00f08947 */ /* 0x002fea000383ffff */
[----:B------:R-:W-:Y:S05]  /*abd0*/  BRA `(.L_x_241) ;  /* 0xfffffff400187947 */ /* 0x000fea000383ffff */
.L_x_242:
[----:B------:R-:W-:-:S00]  /*abe0*/  BRA `(.L_x_242) ;  /* 0xfffffffc00fc7947 */ /* 0x000fc0000383ffff */
[----:B------:R-:W-:-:S00]  /*abf0*/  NOP ;  /* 0x0000000000007918 */ /* 0x000fc00000000000 */
        /* <DEDUP_REMOVED lines=8> */
.L_x_243:


//--------------------- .nv.shared._ZN7cutlass13device_kernelINS_4gemm6kernel13GemmUniversalIN4cute5tupleIJiiiiEEENS1_10collective13CollectiveMmaINS1_37MainloopSm90TmaGmmaWarpSpecializedFP8ILi30ENS5_IJNS4_1CILi2EEENSA_ILi1EEESC_EEENS1_35KernelTmaWarpSpecializedCooperativeEEENS5_IJNSA_ILi128EEENSA_ILi112EEENSA_ILi32EEEEEENS_12float_e4m3_tENS5_IJlSC_lEEESK_SL_NS4_8TiledMMAINS4_8MMA_AtomIJNS4_4SM904GMMA30MMA_64x16x32_F32E4M3E4M3_SS_TNILNSP_7ScaleInE1ELSR_1EEEEEENS4_6LayoutISD_NS5_IJSC_NSA_ILi0EEESV_EEEEENS5_IJNS4_10UnderscoreESY_SY_EEEEENS4_13SM90_TMA_LOADENS4_14ComposedLayoutINS4_7SwizzleILi1ELi4ELi3EEENS4_18smem_ptr_flag_bitsILi8EEENSU_INS5_IJNSA_ILi8EEESI_EEENS5_IJSI_SC_EEEEEEEvNS4_8identityENS4_23SM90_TMA_LOAD_MULTICASTES1B_vS1C_EENS_8epilogue10collective6detail29Sm90TmaWarpSpecializedAdapterINS1G_15DefaultEpilogueISK_SL_SL_NS1F_6thread17LinearCombinationISK_Li1EffLNS1K_9ScaleType4KindE0ELNS_15FloatRoundStyleE2ESK_EENS1_15EpilogueDefaultEEEEEvvEEEEvNT_6ParamsE --------------------------
	.section	.nv.shared._ZN7cutlass13device_kernelINS_4gemm6kernel13GemmUniversalIN4cute5tupleIJiiiiEEENS1_10collective13CollectiveMmaINS1_37MainloopSm90TmaGmmaWarpSpecializedFP8ILi30ENS5_IJNS4_1CILi2EEENSA_ILi1EEESC_EEENS1_35KernelTmaWarpSpecializedCooperativeEEENS5_IJNSA_ILi128EEENSA_ILi112EEENSA_ILi32EEEEEENS_12float_e4m3_tENS5_IJlSC_lEEESK_SL_NS4_8TiledMMAINS4_8MMA_AtomIJNS4_4SM904GMMA30MMA_64x16x32_F32E4M3E4M3_SS_TNILNSP_7ScaleInE1ELSR_1EEEEEENS4_6LayoutISD_NS5_IJSC_NSA_ILi0EEESV_EEEEENS5_IJNS4_10UnderscoreESY_SY_EEEEENS4_13SM90_TMA_LOADENS4_14ComposedLayoutINS4_7SwizzleILi1ELi4ELi3EEENS4_18smem_ptr_flag_bitsILi8EEENSU_INS5_IJNSA_ILi8EEESI_EEENS5_IJSI_SC_EEEEEEEvNS4_8identityENS4_23SM90_TMA_LOAD_MULTICASTES1B_vS1C_EENS_8epilogue10collective6detail29Sm90TmaWarpSpecializedAdapterINS1G_15DefaultEpilogueISK_SL_SL_NS1F_6thread17LinearCombinationISK_Li1EffLNS1K_9ScaleType4KindE0ELNS_15FloatRoundStyleE2ESK_EENS1_15EpilogueDefaultEEEEEvvEEEEvNT_6ParamsE,"aw",@nobits
	.sectionflags	@""
	.align	16
	.zero		1024


//--------------------- .nv.shared.reserved.0     --------------------------
	.section	.nv.shared.reserved.0,"aw",@nobits
	.weak		__nv_reservedSMEM_offset_0_alias
	.size		__nv_reservedSMEM_offset_0_alias, 0, 0
	.other		__nv_reservedSMEM_offset_0_alias,@"STO_CUDA_RESERVED_SHARED STV_DEFAULT"
__nv_reservedSMEM_offset_0_alias:
	.zero		0


//--------------------- .nv.global                --------------------------
	.section	.nv.global,"aw",@nobits
.nv.global:
	.type		_ZN39_INTERNAL_c6f7cdfa_4_k_cu_2c12b01a_30364cute1_E,@object
	.size		_ZN39_INTERNAL_c6f7cdfa_4_k_cu_2c12b01a_30364cute1_E,(_ZN39_INTERNAL_c6f7cdfa_4_k_cu_2c12b01a_30364cuda3std3__45__cpo6cbeginE - _ZN39_INTERNAL_c6f7cdfa_4_k_cu_2c12b01a_30364cute1_E)
_ZN39_INTERNAL_c6f7cdfa_4_k_cu_2c12b01a_30364cute1_E:
	.zero		1
	.type		_ZN39_INTERNAL_c6f7cdfa_4_k_cu_2c12b01a_30364cuda3std3__45__cpo6cbeginE,@object
	.size		_ZN39_INTERNAL_c6f7cdfa_4_k_cu_2c12b01a_30364cuda3std3__45__cpo6cbeginE,(_ZN39_INTERNAL_c6f7cdfa_4_k_cu_2c12b01a_30364cuda3std3__48in_placeE - _ZN39_INTERNAL_c6f7cdfa_4_k_cu_2c12b01a_30364cuda3std3__45__cpo6cbeginE)
_ZN39_INTERNAL_c6f7cdfa_4_k_cu_2c12b01a_30364cuda3std3__45__cpo6cbeginE:
	.zero		1
	.type		_ZN39_INTERNAL_c6f7cdfa_4_k_cu_2c12b01a_30364cuda3std3__48in_placeE,@object
	.size		_ZN39_INTERNAL_c6f7cdfa_4_k_cu_2c12b01a_30364cuda3std3__48in_placeE,(_ZN39_INTERNAL_c6f7cdfa_4_k_cu_2c12b01a_30364cuda3std6ranges3__45__cpo9iter_moveE - _ZN39_INTERNAL_c6f7cdfa_4_k_cu_2c12b01a_30364cuda3std3__48in_placeE)
_ZN39_INTERNAL_c6f7cdfa_4_k_cu_2c12b01a_30364cuda3std3__48in_placeE:
	.zero		1
	.type		_ZN39_INTERNAL_c6f7cdfa_4_k_cu_2c12b01a_30364cuda3std6ranges3__45__cpo9iter_moveE,@object
	.size		_ZN39_INTERNAL_c6f7cdfa_4_k_cu_2c12b01a_30364cuda3std6ranges3__45__cpo9iter_moveE,(_ZN39_INTERNAL_c6f7cdfa_4_k_cu_2c12b01a_30364cuda3std3__45__cpo5beginE - _ZN39_INTERNAL_c6f7cdfa_4_k_cu_2c12b01a_30364cuda3std6ranges3__45__cpo9iter_moveE)
_ZN39_INTERNAL_c6f7cdfa_4_k_cu_2c12b01a_30364cuda3std6ranges3__45__cpo9iter_moveE:
	.zero		1
	.type		_ZN39_INTERNAL_c6f7cdfa_4_k_cu_2c12b01a_30364cuda3std3__45__cpo5beginE,@object
	.size		_ZN39_INTERNAL_c6f7cdfa_4_k_cu_2c12b01a_30364cuda3std3__45__cpo5beginE,(_ZN39_INTERNAL_c6f7cdfa_4_k_cu_2c12b01a_30364cuda3std3__441_GLOBAL__N__c6f7cdfa_4_k_cu_2c12b01a_30366ignoreE - _ZN39_INTERNAL_c6f7cdfa_4_k_cu_2c12b01a_30364cuda3std3__45__cpo5beginE)
_ZN39_INTERNAL_c6f7cdfa_4_k_cu_2c12b01a_30364cuda3std3__45__cpo5beginE:
	.zero		1
	.type		_ZN39_INTERNAL_c6f7cdfa_4_k_cu_2c12b01a_30364cuda3std3__441_GLOBAL__N__c6f7cdfa_4_k_cu_2c12b01a_30366ignoreE,@object
	.size		_ZN39_INTERNAL_c6f7cdfa_4_k_cu_2c12b01a_30364cuda3std3__441_GLOBAL__N__c6f7cdfa_4_k_cu_2c12b01a_30366ignoreE,(_ZN39_INTERNAL_c6f7cdfa_4_k_cu_2c12b01a_30364cute7productE - _ZN39_INTERNAL_c6f7cdfa_4_k_cu_2c12b01a_30364cuda3std3__441_GLOBAL__N__c6f7cdfa_4_k_cu_2c12b01a_30366ignoreE)
_ZN39_INTERNAL_c6f7cdfa_4_k_cu_2c12b01a_30364cuda3std3__441_GLOBAL__N__c6f7cdfa_4_k_cu_2c12b01a_30366ignoreE:
	.zero		1
	.type		_ZN39_INTERNAL_c6f7cdfa_4_k_cu_2c12b01a_30364cute7productE,@object
	.size		_ZN39_INTERNAL_c6f7cdfa_4_k_cu_2c12b01a_30364cute7productE,(_ZN39_INTERNAL_c6f7cdfa_4_k_cu_2c12b01a_30364cuda3std3__45__cpo3endE - _ZN39_INTERNAL_c6f7cdfa_4_k_cu_2c12b01a_30364cute7productE)
_ZN39_INTERNAL_c6f7cdfa_4_k_cu_2c12b01a_30364cute7productE:
	.zero		1
	.type		_ZN39_INTERNAL_c6f7cdfa_4_k_cu_2c12b01a_30364cuda3std3__45__cpo3endE,@object
	.size		_ZN39_INTERNAL_c6f7cdfa_4_k_cu_2c12b01a_30364cuda3std3__45__cpo3endE,(_ZN39_INTERNAL_c6f7cdfa_4_k_cu_2c12b01a_30364cuda3std3__419piecewise_constructE - _ZN39_INTERNAL_c6f7cdfa_4_k_cu_2c12b01a_30364cuda3std3__45__cpo3endE)
_ZN39_INTERNAL_c6f7cdfa_4_k_cu_2c12b01a_30364cuda3std3__45__cpo3endE:
	.zero		1
	.type		_ZN39_INTERNAL_c6f7cdfa_4_k_cu_2c12b01a_30364cuda3std3__419piecewise_constructE,@object
	.size		_ZN39_INTERNAL_c6f7cdfa_4_k_cu_2c12b01a_30364cuda3std3__419piecewise_constructE,(_ZN39_INTERNAL_c6f7cdfa_4_k_cu_2c12b01a_30364cuda3std3__45__cpo4cendE - _ZN39_INTERNAL_c6f7cdfa_4_k_cu_2c12b01a_30364cuda3std3__419piecewise_constructE)
_ZN39_INTERNAL_c6f7cdfa_4_k_cu_2c12b01a_30364cuda3std3__419piecewise_constructE:
	.zero		1
	.type		_ZN39_INTERNAL_c6f7cdfa_4_k_cu_2c12b01a_30364cuda3std3__45__cpo4cendE,@object
	.size		_ZN39_INTERNAL_c6f7cdfa_4_k_cu_2c12b01a_30364cuda3std3__45__cpo4cendE,(_ZN39_INTERNAL_c6f7cdfa_4_k_cu_2c12b01a_30364cuda3std6ranges3__45__cpo4swapE - _ZN39_INTERNAL_c6f7cdfa_4_k_cu_2c12b01a_30364cuda3std3__45__cpo4cendE)
_ZN39_INTERNAL_c6f7cdfa_4_k_cu_2c12b01a_30364cuda3std3__45__cpo4cendE:
	.zero		1
	.type		_ZN39_INTERNAL_c6f7cdfa_4_k_cu_2c12b01a_30364cuda3std6ranges3__45__cpo4swapE,@object
	.size		_ZN39_INTERNAL_c6f7cdfa_4_k_cu_2c12b01a_30364cuda3std6ranges3__45__cpo4swapE,(.L_7 - _ZN39_INTERNAL_c6f7cdfa_4_k_cu_2c12b01a_30364cuda3std6ranges3__45__cpo4swapE)
_ZN39_INTERNAL_c6f7cdfa_4_k_cu_2c12b01a_30364cuda3std6ranges3__45__cpo4swapE:
	.zero		1
.L_7:


//--------------------- .nv.constant0._ZN7cutlass13device_kernelINS_4gemm6kernel13GemmUniversalIN4cute5tupleIJiiiiEEENS1_10collective13CollectiveMmaINS1_37MainloopSm90TmaGmmaWarpSpecializedFP8ILi30ENS5_IJNS4_1CILi2EEENSA_ILi1EEESC_EEENS1_35KernelTmaWarpSpecializedCooperativeEEENS5_IJNSA_ILi128EEENSA_ILi112EEENSA_ILi32EEEEEENS_12float_e4m3_tENS5_IJlSC_lEEESK_SL_NS4_8TiledMMAINS4_8MMA_AtomIJNS4_4SM904GMMA30MMA_64x16x32_F32E4M3E4M3_SS_TNILNSP_7ScaleInE1ELSR_1EEEEEENS4_6LayoutISD_NS5_IJSC_NSA_ILi0EEESV_EEEEENS5_IJNS4_10UnderscoreESY_SY_EEEEENS4_13SM90_TMA_LOADENS4_14ComposedLayoutINS4_7SwizzleILi1ELi4ELi3EEENS4_18smem_ptr_flag_bitsILi8EEENSU_INS5_IJNSA_ILi8EEESI_EEENS5_IJSI_SC_EEEEEEEvNS4_8identityENS4_23SM90_TMA_LOAD_MULTICASTES1B_vS1C_EENS_8epilogue10collective6detail29Sm90TmaWarpSpecializedAdapterINS1G_15DefaultEpilogueISK_SL_SL_NS1F_6thread17LinearCombinationISK_Li1EffLNS1K_9ScaleType4KindE0ELNS_15FloatRoundStyleE2ESK_EENS1_15EpilogueDefaultEEEEEvvEEEEvNT_6ParamsE --------------------------
	.section	.nv.constant0._ZN7cutlass13device_kernelINS_4gemm6kernel13GemmUniversalIN4cute5tupleIJiiiiEEENS1_10collective13CollectiveMmaINS1_37MainloopSm90TmaGmmaWarpSpecializedFP8ILi30ENS5_IJNS4_1CILi2EEENSA_ILi1EEESC_EEENS1_35KernelTmaWarpSpecializedCooperativeEEENS5_IJNSA_ILi128EEENSA_ILi112EEENSA_ILi32EEEEEENS_12float_e4m3_tENS5_IJlSC_lEEESK_SL_NS4_8TiledMMAINS4_8MMA_AtomIJNS4_4SM904GMMA30MMA_64x16x32_F32E4M3E4M3_SS_TNILNSP_7ScaleInE1ELSR_1EEEEEENS4_6LayoutISD_NS5_IJSC_NSA_ILi0EEESV_EEEEENS5_IJNS4_10UnderscoreESY_SY_EEEEENS4_13SM90_TMA_LOADENS4_14ComposedLayoutINS4_7SwizzleILi1ELi4ELi3EEENS4_18smem_ptr_flag_bitsILi8EEENSU_INS5_IJNSA_ILi8EEESI_EEENS5_IJSI_SC_EEEEEEEvNS4_8identityENS4_23SM90_TMA_LOAD_MULTICASTES1B_vS1C_EENS_8epilogue10collective6detail29Sm90TmaWarpSpecializedAdapterINS1G_15DefaultEpilogueISK_SL_SL_NS1F_6thread17LinearCombinationISK_Li1EffLNS1K_9ScaleType4KindE0ELNS_15FloatRoundStyleE2ESK_EENS1_15EpilogueDefaultEEEEEvvEEEEvNT_6ParamsE,"a",@progbits
	.sectionflags	@""
	.align	4
.nv.constant0._ZN7cutlass13device_kernelINS_4gemm6kernel13GemmUniversalIN4cute5tupleIJiiiiEEENS1_10collective13CollectiveMmaINS1_37MainloopSm90TmaGmmaWarpSpecializedFP8ILi30ENS5_IJNS4_1CILi2EEENSA_ILi1EEESC_EEENS1_35KernelTmaWarpSpecializedCooperativeEEENS5_IJNSA_ILi128EEENSA_ILi112EEENSA_ILi32EEEEEENS_12float_e4m3_tENS5_IJlSC_lEEESK_SL_NS4_8TiledMMAINS4_8MMA_AtomIJNS4_4SM904GMMA30MMA_64x16x32_F32E4M3E4M3_SS_TNILNSP_7ScaleInE1ELSR_1EEEEEENS4_6LayoutISD_NS5_IJSC_NSA_ILi0EEESV_EEEEENS5_IJNS4_10UnderscoreESY_SY_EEEEENS4_13SM90_TMA_LOADENS4_14ComposedLayoutINS4_7SwizzleILi1ELi4ELi3EEENS4_18smem_ptr_flag_bitsILi8EEENSU_INS5_IJNSA_ILi8EEESI_EEENS5_IJSI_SC_EEEEEEEvNS4_8identityENS4_23SM90_TMA_LOAD_MULTICASTES1B_vS1C_EENS_8epilogue10collective6detail29Sm90TmaWarpSpecializedAdapterINS1G_15DefaultEpilogueISK_SL_SL_NS1F_6thread17LinearCombinationISK_Li1EffLNS1K_9ScaleType4KindE0ELNS_15FloatRoundStyleE2ESK_EENS1_15EpilogueDefaultEEEEEvvEEEEvNT_6ParamsE:
	.zero		1664


//--------------------- SYMBOLS --------------------------

	.type		.nv.reservedSmem.offset0,@object
	.size		.nv.reservedSmem.offset0,0x4
